def attn_fwd(
    Q,
    K,
    V,
    Out,
    Lse,
    sm_scale,
    stride_qz,
    stride_qh,
    stride_qm,
    stride_qk,
    stride_kz,
    stride_kh,
    stride_kn,
    stride_kk,
    stride_vz,
    stride_vh,
    stride_vn,
    stride_vk,
    stride_oz,
    stride_oh,
    stride_om,
    stride_ok,
    seqlen_q,
    seqlen_k,
    BLOCK_M: tl.constexpr,
    BLOCK_N: tl.constexpr,
    HEAD_DIM: tl.constexpr,
    CAUSAL: tl.constexpr,
):
    start_m = tl.program_id(0)
    off_hz = tl.program_id(1)
    q_off = off_hz * stride_qh
    k_off = off_hz * stride_kh
    v_off = off_hz * stride_vh
    offs_m = start_m * BLOCK_M + tl.arange(0, BLOCK_M)
    offs_d = tl.arange(0, HEAD_DIM)
    offs_n = tl.arange(0, BLOCK_N)
    q_ptrs = Q + q_off + offs_m[:, None] * stride_qm + offs_d[None, :] * stride_qk
    k_ptrs = K + k_off + offs_d[:, None] * stride_kk + offs_n[None, :] * stride_kn
    v_ptrs = V + v_off + offs_n[:, None] * stride_vn + offs_d[None, :] * stride_vk
    m_i = tl.full([BLOCK_M], float("-inf"), dtype=tl.float32)
    l_i = tl.zeros([BLOCK_M], dtype=tl.float32) + 1.0
    acc = tl.zeros([BLOCK_M, HEAD_DIM], dtype=tl.float32)
    q = tl.load(q_ptrs)
    acc, l_i, m_i = _attn_fwd_inner(
        acc,
        l_i,
        m_i,
        q,
        k_ptrs,
        v_ptrs,
        sm_scale,
        stride_kn,
        stride_vn,
        start_m,
        seqlen_k,
        BLOCK_M,
        BLOCK_N,
        HEAD_DIM,
        CAUSAL,
    )
    acc = acc / l_i[:, None]
    lse = m_i + tl.math.log2(l_i) / 1.4426950408889634
    o_ptrs = (
        Out
        + off_hz * stride_oh
        + offs_m[:, None] * stride_om
        + offs_d[None, :] * stride_ok
    )
    tl.store(o_ptrs, acc.to(Out.dtype.element_ty))
    tl.store(Lse + off_hz * seqlen_q + offs_m, lse)

# config = {"BLOCK_M": 256, "BLOCK_N": 16, "HEAD_DIM": 256, "arch": "sm_80", "causal": false, "dtype": "bf16", "num_stages": 2, "num_warps": 16}
# arch = sm_80


// ===== COMPILED SASS (sm_80) =====

	.target	sm_80

	.elftype	@"ET_EXEC"


//--------------------- .note.nv.tkinfo           --------------------------
	.section	.note.nv.tkinfo,"",@"SHT_NOTE"
	.sectionflags	@"SHF_NOTE_NV_TKINFO"
	.tkinfo
        /*0018*/ 	.word	0x00000002
        /*0030*/ 	.string	""
        /*0030*/ 	.string	"ptxas"
        /*0030*/ 	.string	"Cuda compilation tools, release 13.0, V13.0.88"
        /*0030*/ 	.string	"Build cuda_13.0.r13.0/compiler.36424714_0"
        /*0030*/ 	.string	"-v  -suppress-debug-info  -lineinfo  -arch sm_80 "



//--------------------- .note.nv.cuinfo           --------------------------
	.section	.note.nv.cuinfo,"",@"SHT_NOTE"
	.sectionflags	@"SHF_NOTE_NV_CUINFO"
        /*0018*/ 	.short	0x0002
        /*001a*/ 	.short	0x0050
        /*001c*/ 	.short	0x0082
	.zero		2


//--------------------- .nv.info                  --------------------------
	.section	.nv.info,"",@"SHT_CUDA_INFO"
	.align	4


	//----- nvinfo : EIATTR_REGCOUNT
	.align		4
        /*0000*/ 	.byte	0x04, 0x2f
        /*0002*/ 	.short	(.L_2 - .L_1)
	.align		4
.L_1:
        /*0004*/ 	.word	index@(attn_fwd)
        /*0008*/ 	.word	0x00000040


	//----- nvinfo : EIATTR_FRAME_SIZE
	.align		4
.L_2:
        /*000c*/ 	.byte	0x04, 0x11
        /*000e*/ 	.short	(.L_4 - .L_3)
	.align		4
.L_3:
        /*0010*/ 	.word	index@(attn_fwd)
        /*0014*/ 	.word	0x00000340


	//----- nvinfo : EIATTR_MIN_STACK_SIZE
	.align		4
.L_4:
        /*0018*/ 	.byte	0x04, 0x12
        /*001a*/ 	.short	(.L_6 - .L_5)
	.align		4
.L_5:
        /*001c*/ 	.word	index@(attn_fwd)
        /*0020*/ 	.word	0x00000340
.L_6:


//--------------------- .nv.info.attn_fwd         --------------------------
	.section	.nv.info.attn_fwd,"",@"SHT_CUDA_INFO"
	.sectionflags	@""
	.align	4


	//----- nvinfo : EIATTR_CUDA_API_VERSION
	.align		4
        /*0000*/ 	.byte	0x04, 0x37
        /*0002*/ 	.short	(.L_8 - .L_7)
.L_7:
        /*0004*/ 	.word	0x00000082


	//----- nvinfo : EIATTR_SW2861232_WAR
	.align		4
.L_8:
        /*0008*/ 	.byte	0x01, 0x35
	.zero		2


	//----- nvinfo : EIATTR_PARAM_CBANK
	.align		4
        /*000c*/ 	.byte	0x04, 0x0a
        /*000e*/ 	.short	(.L_10 - .L_9)
	.align		4
.L_9:
        /*0010*/ 	.word	index@(.nv.constant0.attn_fwd)
        /*0014*/ 	.short	0x0160
        /*0016*/ 	.short	0x0088


	//----- nvinfo : EIATTR_CBANK_PARAM_SIZE
	.align		4
.L_10:
        /*0018*/ 	.byte	0x03, 0x19
        /*001a*/ 	.short	0x0088


	//----- nvinfo : EIATTR_KPARAM_INFO
	.align		4
        /*001c*/ 	.byte	0x04, 0x17
        /*001e*/ 	.short	(.L_12 - .L_11)
.L_11:
        /*0020*/ 	.word	0x00000000
        /*0024*/ 	.short	0x0019
        /*0026*/ 	.short	0x0080
        /*0028*/ 	.byte	0x00, 0xf4, 0x21, 0x00


	//----- nvinfo : EIATTR_KPARAM_INFO
	.align		4
.L_12:
        /*002c*/ 	.byte	0x04, 0x17
        /*002e*/ 	.short	(.L_14 - .L_13)
.L_13:
        /*0030*/ 	.word	0x00000000
        /*0034*/ 	.short	0x0018
        /*0036*/ 	.short	0x0078
        /*0038*/ 	.byte	0x00, 0xf4, 0x21, 0x00


	//----- nvinfo : EIATTR_KPARAM_INFO
	.align		4
.L_14:
        /*003c*/ 	.byte	0x04, 0x17
        /*003e*/ 	.short	(.L_16 - .L_15)
.L_15:
        /*0040*/ 	.word	0x00000000
        /*0044*/ 	.short	0x0017
        /*0046*/ 	.short	0x0070
        /*0048*/ 	.byte	0x00, 0xf0, 0x11, 0x00


	//----- nvinfo : EIATTR_KPARAM_INFO
	.align		4
.L_16:
        /*004c*/ 	.byte	0x04, 0x17
        /*004e*/ 	.short	(.L_18 - .L_17)
.L_17:
        /*0050*/ 	.word	0x00000000
        /*0054*/ 	.short	0x0016
        /*0056*/ 	.short	0x006c
        /*0058*/ 	.byte	0x00, 0xf0, 0x11, 0x00


	//----- nvinfo : EIATTR_KPARAM_INFO
	.align		4
.L_18:
        /*005c*/ 	.byte	0x04, 0x17
        /*005e*/ 	.short	(.L_20 - .L_19)
.L_19:
        /*0060*/ 	.word	0x00000000
        /*0064*/ 	.short	0x0015
        /*0066*/ 	.short	0x0068
        /*0068*/ 	.byte	0x00, 0xf0, 0x11, 0x00


	//----- nvinfo : EIATTR_KPARAM_INFO
	.align		4
.L_20:
        /*006c*/ 	.byte	0x04, 0x17
        /*006e*/ 	.short	(.L_22 - .L_21)
.L_21:
        /*0070*/ 	.word	0x00000000
        /*0074*/ 	.short	0x0014
        /*0076*/ 	.short	0x0064
        /*0078*/ 	.byte	0x00, 0xf0, 0x11, 0x00


	//----- nvinfo : EIATTR_KPARAM_INFO
	.align		4
.L_22:
        /*007c*/ 	.byte	0x04, 0x17
        /*007e*/ 	.short	(.L_24 - .L_23)
.L_23:
        /*0080*/ 	.word	0x00000000
        /*0084*/ 	.short	0x0013
        /*0086*/ 	.short	0x0060
        /*0088*/ 	.byte	0x00, 0xf0, 0x11, 0x00


	//----- nvinfo : EIATTR_KPARAM_INFO
	.align		4
.L_24:
        /*008c*/ 	.byte	0x04, 0x17
        /*008e*/ 	.short	(.L_26 - .L_25)
.L_25:
        /*0090*/ 	.word	0x00000000
        /*0094*/ 	.short	0x0012
        /*0096*/ 	.short	0x005c
        /*0098*/ 	.byte	0x00, 0xf0, 0x11, 0x00


	//----- nvinfo : EIATTR_KPARAM_INFO
	.align		4
.L_26:
        /*009c*/ 	.byte	0x04, 0x17
        /*009e*/ 	.short	(.L_28 - .L_27)
.L_27:
        /*00a0*/ 	.word	0x00000000
        /*00a4*/ 	.short	0x0011
        /*00a6*/ 	.short	0x0058
        /*00a8*/ 	.byte	0x00, 0xf0, 0x11, 0x00


	//----- nvinfo : EIATTR_KPARAM_INFO
	.align		4
.L_28:
        /*00ac*/ 	.byte	0x04, 0x17
        /*00ae*/ 	.short	(.L_30 - .L_29)
.L_29:
        /*00b0*/ 	.word	0x00000000
        /*00b4*/ 	.short	0x0010
        /*00b6*/ 	.short	0x0054
        /*00b8*/ 	.byte	0x00, 0xf0, 0x11, 0x00


	//----- nvinfo : EIATTR_KPARAM_INFO
	.align		4
.L_30:
        /*00bc*/ 	.byte	0x04, 0x17
        /*00be*/ 	.short	(.L_32 - .L_31)
.L_31:
        /*00c0*/ 	.word	0x00000000
        /*00c4*/ 	.short	0x000f
        /*00c6*/ 	.short	0x0050
        /*00c8*/ 	.byte	0x00, 0xf0, 0x11, 0x00


	//----- nvinfo : EIATTR_KPARAM_INFO
	.align		4
.L_32:
        /*00cc*/ 	.byte	0x04, 0x17
        /*00ce*/ 	.short	(.L_34 - .L_33)
.L_33:
        /*00d0*/ 	.word	0x00000000
        /*00d4*/ 	.short	0x000e
        /*00d6*/ 	.short	0x004c
        /*00d8*/ 	.byte	0x00, 0xf0, 0x11, 0x00


	//----- nvinfo : EIATTR_KPARAM_INFO
	.align		4
.L_34:
        /*00dc*/ 	.byte	0x04, 0x17
        /*00de*/ 	.short	(.L_36 - .L_35)
.L_35:
        /*00e0*/ 	.word	0x00000000
        /*00e4*/ 	.short	0x000d
        /*00e6*/ 	.short	0x0048
        /*00e8*/ 	.byte	0x00, 0xf0, 0x11, 0x00


	//----- nvinfo : EIATTR_KPARAM_INFO
	.align		4
.L_36:
        /*00ec*/ 	.byte	0x04, 0x17
        /*00ee*/ 	.short	(.L_38 - .L_37)
.L_37:
        /*00f0*/ 	.word	0x00000000
        /*00f4*/ 	.short	0x000c
        /*00f6*/ 	.short	0x0044
        /*00f8*/ 	.byte	0x00, 0xf0, 0x11, 0x00


	//----- nvinfo : EIATTR_KPARAM_INFO
	.align		4
.L_38:
        /*00fc*/ 	.byte	0x04, 0x17
        /*00fe*/ 	.short	(.L_40 - .L_39)
.L_39:
        /*0100*/ 	.word	0x00000000
        /*0104*/ 	.short	0x000b
        /*0106*/ 	.short	0x0040
        /*0108*/ 	.byte	0x00, 0xf0, 0x11, 0x00


	//----- nvinfo : EIATTR_KPARAM_INFO
	.align		4
.L_40:
        /*010c*/ 	.byte	0x04, 0x17
        /*010e*/ 	.short	(.L_42 - .L_41)
.L_41:
        /*0110*/ 	.word	0x00000000
        /*0114*/ 	.short	0x000a
        /*0116*/ 	.short	0x003c
        /*0118*/ 	.byte	0x00, 0xf0, 0x11, 0x00


	//----- nvinfo : EIATTR_KPARAM_INFO
	.align		4
.L_42:
        /*011c*/ 	.byte	0x04, 0x17
        /*011e*/ 	.short	(.L_44 - .L_43)
.L_43:
        /*0120*/ 	.word	0x00000000
        /*0124*/ 	.short	0x0009
        /*0126*/ 	.short	0x0038
        /*0128*/ 	.byte	0x00, 0xf0, 0x11, 0x00


	//----- nvinfo : EIATTR_KPARAM_INFO
	.align		4
.L_44:
        /*012c*/ 	.byte	0x04, 0x17
        /*012e*/ 	.short	(.L_46 - .L_45)
.L_45:
        /*0130*/ 	.word	0x00000000
        /*0134*/ 	.short	0x0008
        /*0136*/ 	.short	0x0034
        /*0138*/ 	.byte	0x00, 0xf0, 0x11, 0x00


	//----- nvinfo : EIATTR_KPARAM_INFO
	.align		4
.L_46:
        /*013c*/ 	.byte	0x04, 0x17
        /*013e*/ 	.short	(.L_48 - .L_47)
.L_47:
        /*0140*/ 	.word	0x00000000
        /*0144*/ 	.short	0x0007
        /*0146*/ 	.short	0x0030
        /*0148*/ 	.byte	0x00, 0xf0, 0x11, 0x00


	//----- nvinfo : EIATTR_KPARAM_INFO
	.align		4
.L_48:
        /*014c*/ 	.byte	0x04, 0x17
        /*014e*/ 	.short	(.L_50 - .L_49)
.L_49:
        /*0150*/ 	.word	0x00000000
        /*0154*/ 	.short	0x0006
        /*0156*/ 	.short	0x002c
        /*0158*/ 	.byte	0x00, 0xf0, 0x11, 0x00


	//----- nvinfo : EIATTR_KPARAM_INFO
	.align		4
.L_50:
        /*015c*/ 	.byte	0x04, 0x17
        /*015e*/ 	.short	(.L_52 - .L_51)
.L_51:
        /*0160*/ 	.word	0x00000000
        /*0164*/ 	.short	0x0005
        /*0166*/ 	.short	0x0028
        /*0168*/ 	.byte	0x00, 0xf0, 0x11, 0x00


	//----- nvinfo : EIATTR_KPARAM_INFO
	.align		4
.L_52:
        /*016c*/ 	.byte	0x04, 0x17
        /*016e*/ 	.short	(.L_54 - .L_53)
.L_53:
        /*0170*/ 	.word	0x00000000
        /*0174*/ 	.short	0x0004
        /*0176*/ 	.short	0x0020
        /*0178*/ 	.byte	0x00, 0xf4, 0x21, 0x00


	//----- nvinfo : EIATTR_KPARAM_INFO
	.align		4
.L_54:
        /*017c*/ 	.byte	0x04, 0x17
        /*017e*/ 	.short	(.L_56 - .L_55)
.L_55:
        /*0180*/ 	.word	0x00000000
        /*0184*/ 	.short	0x0003
        /*0186*/ 	.short	0x0018
        /*0188*/ 	.byte	0x00, 0xf4, 0x21, 0x00


	//----- nvinfo : EIATTR_KPARAM_INFO
	.align		4
.L_56:
        /*018c*/ 	.byte	0x04, 0x17
        /*018e*/ 	.short	(.L_58 - .L_57)
.L_57:
        /*0190*/ 	.word	0x00000000
        /*0194*/ 	.short	0x0002
        /*0196*/ 	.short	0x0010
        /*0198*/ 	.byte	0x00, 0xf4, 0x21, 0x00


	//----- nvinfo : EIATTR_KPARAM_INFO
	.align		4
.L_58:
        /*019c*/ 	.byte	0x04, 0x17
        /*019e*/ 	.short	(.L_60 - .L_59)
.L_59:
        /*01a0*/ 	.word	0x00000000
        /*01a4*/ 	.short	0x0001
        /*01a6*/ 	.short	0x0008
        /*01a8*/ 	.byte	0x00, 0xf4, 0x21, 0x00


	//----- nvinfo : EIATTR_KPARAM_INFO
	.align		4
.L_60:
        /*01ac*/ 	.byte	0x04, 0x17
        /*01ae*/ 	.short	(.L_62 - .L_61)
.L_61:
        /*01b0*/ 	.word	0x00000000
        /*01b4*/ 	.short	0x0000
        /*01b6*/ 	.short	0x0000
        /*01b8*/ 	.byte	0x00, 0xf4, 0x21, 0x00


	//----- nvinfo : EIATTR_MAXREG_COUNT
	.align		4
.L_62:
        /*01bc*/ 	.byte	0x03, 0x1b
        /*01be*/ 	.short	0x0080


	//----- nvinfo : EIATTR_NUM_BARRIERS
	.align		4
        /*01c0*/ 	.byte	0x02, 0x4c
        /*01c2*/ 	.byte	0x01
	.zero		1


	//----- nvinfo : EIATTR_ANNOTATIONS
	.align		4
        /*01c4*/ 	.byte	0x04, 0x55
        /*01c6*/ 	.short	(.L_64 - .L_63)


	//   ....[0]....
.L_63:
        /*01c8*/ 	.word	0x00000001
        /*01cc*/ 	.byte	0x60, 0x04, 0x00, 0x00, 0x01, 0x00, 0x00, 0x00, 0x70, 0x04, 0x00, 0x00, 0x01, 0x00, 0x00, 0x00
        /* <DEDUP_REMOVED lines=525> */
        /*22ac*/ 	.byte	0xb0, 0xdc, 0x00, 0x00


	//----- nvinfo : EIATTR_MERCURY_ISA_VERSION
	.align		4
.L_64:
        /*22b0*/ 	.byte	0x03, 0x5f
        /*22b2*/ 	.short	0x0000


	//----- nvinfo : EIATTR_COOP_GROUP_MASK_REGIDS
	.align		4
        /*22b4*/ 	.byte	0x04, 0x29
        /*22b6*/ 	.short	(.L_66 - .L_65)


	//   ....[0]....
.L_65:
        /*22b8*/ 	.word	0xffffffff


	//   ....[1]....
        /*22bc*/ 	.word	0xffffffff


	//   ....[2]....
        /*22c0*/ 	.word	0xffffffff


	//   ....[3]....
        /*22c4*/ 	.word	0xffffffff


	//   ....[4]....
        /*22c8*/ 	.word	0xffffffff


	//   ....[5]....
        /*22cc*/ 	.word	0xffffffff


	//   ....[6]....
        /*22d0*/ 	.word	0xffffffff


	//   ....[7]....
        /*22d4*/ 	.word	0xffffffff


	//----- nvinfo : EIATTR_COOP_GROUP_INSTR_OFFSETS
	.align		4
.L_66:
        /*22d8*/ 	.byte	0x04, 0x28
        /*22da*/ 	.short	(.L_68 - .L_67)


	//   ....[0]....
.L_67:
        /*22dc*/ 	.word	0x00005790


	//   ....[1]....
        /*22e0*/ 	.word	0x00005820


	//   ....[2]....
        /*22e4*/ 	.word	0x00005870


	//   ....[3]....
        /*22e8*/ 	.word	0x000058e0


	//   ....[4]....
        /*22ec*/ 	.word	0x000070b0


	//   ....[5]....
        /*22f0*/ 	.word	0x000070c0


	//   ....[6]....
        /*22f4*/ 	.word	0x00007140


	//   ....[7]....
        /*22f8*/ 	.word	0x00007150


	//----- nvinfo : EIATTR_EXIT_INSTR_OFFSETS
	.align		4
.L_68:
        /*22fc*/ 	.byte	0x04, 0x1c
        /*22fe*/ 	.short	(.L_70 - .L_69)


	//   ....[0]....
.L_69:
        /*2300*/ 	.word	0x0000dca0


	//   ....[1]....
        /*2304*/ 	.word	0x0000dda0


	//----- nvinfo : EIATTR_REQNTID
	.align		4
.L_70:
        /*2308*/ 	.byte	0x04, 0x10
        /*230a*/ 	.short	(.L_72 - .L_71)
.L_71:
        /*230c*/ 	.word	0x00000200
        /*2310*/ 	.word	0x00000001
        /*2314*/ 	.word	0x00000001
.L_72:


//--------------------- .nv.callgraph             --------------------------
	.section	.nv.callgraph,"",@"SHT_CUDA_CALLGRAPH"
	.align	4
	.sectionentsize	8
	.align		4
        /*0000*/ 	.word	0x00000000
	.align		4
        /*0004*/ 	.word	0xffffffff
	.align		4
        /*0008*/ 	.word	0x00000000
	.align		4
        /*000c*/ 	.word	0xfffffffe
	.align		4
        /*0010*/ 	.word	0x00000000
	.align		4
        /*0014*/ 	.word	0xfffffffd
	.align		4
        /*0018*/ 	.word	0x00000000
	.align		4
        /*001c*/ 	.word	0xfffffffc


//--------------------- .nv.rel.action            --------------------------
	.section	.nv.rel.action,"",@"SHT_CUDA_RELOCINFO"
	.align	8
	.sectionentsize	8
        /*0000*/ 	.byte	0x73, 0x00, 0x00, 0x00, 0x00, 0x00, 0x00, 0x00, 0x00, 0x00, 0x00, 0x11, 0x25, 0x00, 0x05, 0x36


//--------------------- .nv.constant4             --------------------------
	.section	.nv.constant4,"a",@progbits
	.align	8
	.align		8
.nv.constant4:
        /*0000*/ 	.dword	_$_str


//--------------------- .nv.constant0.attn_fwd    --------------------------
	.section	.nv.constant0.attn_fwd,"a",@progbits
	.sectionflags	@""
	.align	4
.nv.constant0.attn_fwd:
	.zero		488


//--------------------- .text.attn_fwd            --------------------------
	.section	.text.attn_fwd,"ax",@progbits
	.sectioninfo	@"SHI_REGISTERS=64"
	.align	128
        .global         attn_fwd
        .type           attn_fwd,@function
        .size           attn_fwd,(.L_x_4 - attn_fwd)
        .other          attn_fwd,@"STO_CUDA_ENTRY STV_DEFAULT"
attn_fwd:
.text.attn_fwd:
[----:B------:R-:W-:Y:S02]  /*0000*/  IMAD.MOV.U32 R1, RZ, RZ, c[0x0][0x28] ;  /* 0x00000a00ff017624 */ /* 0x000fe400078e00ff */
[----:B------:R-:W0:Y:S01]  /*0010*/  S2R R3, SR_TID.X ;  /* 0x0000000000037919 */ /* 0x000e220000002100 */
[----:B------:R-:W-:Y:S01]  /*0020*/  IMAD.MOV.U32 R39, RZ, RZ, c[0x0][0x198] ;  /* 0x00006600ff277624 */ /* 0x000fe200078e00ff */
[----:B------:R-:W-:Y:S01]  /*0030*/  ULDC.64 UR4, c[0x0][0x118] ;  /* 0x0000460000047ab9 */ /* 0x000fe20000000a00 */
[----:B------:R-:W-:Y:S01]  /*0040*/  IADD3 R1, R1, -0x340, RZ ;  /* 0xfffffcc001017810 */ /* 0x000fe20007ffe0ff */
[----:B------:R-:W1:Y:S04]  /*0050*/  S2R R0, SR_CTAID.X ;  /* 0x0000000000007919 */ /* 0x000e680000002500 */
[----:B------:R-:W2:Y:S01]  /*0060*/  S2R R4, SR_CTAID.Y ;  /* 0x0000000000047919 */ /* 0x000ea20000002600 */
[----:B0-----:R-:W-:Y:S02]  /*0070*/  LOP3.LUT R2, R3, 0xff, RZ, 0xc0, !PT ;  /* 0x000000ff03027812 */ /* 0x001fe400078ec0ff */
[----:B------:R-:W-:-:S03]  /*0080*/  SHF.R.U32.HI R3, RZ, 0x8, R3 ;  /* 0x00000008ff037819 */ /* 0x000fc60000011603 */
[----:B-1----:R-:W-:Y:S02]  /*0090*/  IMAD R2, R0, 0x100, R2 ;  /* 0x0000010000027824 */ /* 0x002fe400078e0202 */
[----:B--2---:R-:W-:Y:S01]  /*00a0*/  IMAD R0, R4, c[0x0][0x190], RZ ;  /* 0x0000640004007a24 */ /* 0x004fe200078e02ff */
[----:B------:R-:W-:Y:S01]  /*00b0*/  SGXT.U32 R4, R3, 0x1 ;  /* 0x000000010304781a */ /* 0x000fe20000000000 */
[----:B------:R-:W-:Y:S02]  /*00c0*/  IMAD R2, R2, c[0x0][0x194], RZ ;  /* 0x0000650002027a24 */ /* 0x000fe400078e02ff */
[C---:B------:R-:W-:Y:S02]  /*00d0*/  IMAD.SHL.U32 R32, R0.reuse, 0x2, RZ ;  /* 0x0000000200207824 */ /* 0x040fe400078e00ff */
[----:B------:R-:W-:Y:S01]  /*00e0*/  IMAD.HI R33, R0, 0x2, RZ ;  /* 0x0000000200217827 */ /* 0x000fe200078e02ff */
[----:B------:R-:W-:-:S03]  /*00f0*/  SHF.L.U32 R3, R2, 0x1, RZ ;  /* 0x0000000102037819 */ /* 0x000fc600000006ff */
[----:B------:R-:W-:Y:S01]  /*0100*/  IMAD R0, R4, c[0x0][0x198], RZ ;  /* 0x0000660004007a24 */ /* 0x000fe200078e02ff */
[----:B------:R-:W-:Y:S01]  /*0110*/  IADD3 R32, P0, P1, R3, c[0x0][0x160], R32 ;  /* 0x0000580003207a10 */ /* 0x000fe2000791e020 */
[----:B------:R-:W-:-:S04]  /*0120*/  IMAD.HI R2, R2, 0x2, RZ ;  /* 0x0000000202027827 */ /* 0x000fc800078e02ff */
[C---:B------:R-:W-:Y:S01]  /*0130*/  IMAD R8, R39.reuse, 0x2, R0 ;  /* 0x0000000227087824 */ /* 0x040fe200078e0200 */
[----:B------:R-:W-:Y:S02]  /*0140*/  IADD3.X R33, R2, c[0x0][0x164], R33, P0, P1 ;  /* 0x0000590002217a10 */ /* 0x000fe400007e2421 */
[-C--:B------:R-:W-:Y:S01]  /*0150*/  LEA R2, P0, R0, R32.reuse, 0x1 ;  /* 0x0000002000027211 */ /* 0x080fe200078008ff */
[C---:B------:R-:W-:Y:S01]  /*0160*/  IMAD R10, R39.reuse, 0x2, R8 ;  /* 0x00000002270a7824 */ /* 0x040fe200078e0208 */
[-C--:B------:R-:W-:Y:S02]  /*0170*/  LEA R4, P1, R8, R32.reuse, 0x1 ;  /* 0x0000002008047211 */ /* 0x080fe400078208ff */
[-C--:B------:R-:W-:Y:S01]  /*0180*/  LEA.HI.X.SX32 R3, R0, R33.reuse, 0x1, P0 ;  /* 0x0000002100037211 */ /* 0x080fe200000f0eff */
[C---:B------:R-:W-:Y:S01]  /*0190*/  IMAD R0, R39.reuse, 0x2, R10 ;  /* 0x0000000227007824 */ /* 0x040fe200078e020a */
[----:B------:R-:W-:Y:S02]  /*01a0*/  LEA R6, P0, R10, R32, 0x1 ;  /* 0x000000200a067211 */ /* 0x000fe400078008ff */
[-C--:B------:R-:W-:Y:S01]  /*01b0*/  LEA.HI.X.SX32 R5, R8, R33.reuse, 0x1, P1 ;  /* 0x0000002108057211 */ /* 0x080fe200008f0eff */
[----:B------:R0:W2:Y:S01]  /*01c0*/  LDG.E.U16 R19, [R2.64] ;  /* 0x0000000402137981 */ /* 0x0000a2000c1e1500 */
[----:B------:R-:W-:Y:S01]  /*01d0*/  LEA.HI.X.SX32 R7, R10, R33, 0x1, P0 ;  /* 0x000000210a077211 */ /* 0x000fe200000f0eff */
[----:B------:R-:W-:-:S02]  /*01e0*/  IMAD R12, R39, 0x2, R0 ;  /* 0x00000002270c7824 */ /* 0x000fc400078e0200 */
[----:B------:R1:W3:Y:S01]  /*01f0*/  LDG.E.U16 R17, [R4.64] ;  /* 0x0000000404117981 */ /* 0x0002e2000c1e1500 */
[-C--:B------:R-:W-:Y:S02]  /*0200*/  LEA R8, P0, R0, R32.reuse, 0x1 ;  /* 0x0000002000087211 */ /* 0x080fe400078008ff */
[----:B------:R-:W-:Y:S01]  /*0210*/  LEA R10, P1, R12, R32, 0x1 ;  /* 0x000000200c0a7211 */ /* 0x000fe200078208ff */
[----:B------:R4:W5:Y:S01]  /*0220*/  LDG.E.U16 R18, [R6.64] ;  /* 0x0000000406127981 */ /* 0x000962000c1e1500 */
[C---:B------:R-:W-:Y:S02]  /*0230*/  LEA R14, R39.reuse, R12, 0x1 ;  /* 0x0000000c270e7211 */ /* 0x040fe400078e08ff */
[-C--:B------:R-:W-:Y:S02]  /*0240*/  LEA.HI.X.SX32 R9, R0, R33.reuse, 0x1, P0 ;  /* 0x0000002100097211 */ /* 0x080fe400000f0eff */
[-C--:B------:R-:W-:Y:S01]  /*0250*/  LEA.HI.X.SX32 R11, R12, R33.reuse, 0x1, P1 ;  /* 0x000000210c0b7211 */ /* 0x080fe200008f0eff */
[----:B------:R-:W-:Y:S01]  /*0260*/  IMAD R0, R39, 0x2, R14 ;  /* 0x0000000227007824 */ /* 0x000fe200078e020e */
[CC--:B------:R-:W-:Y:S01]  /*0270*/  LEA R12, P0, R14.reuse, R32.reuse, 0x1 ;  /* 0x000000200e0c7211 */ /* 0x0c0fe200078008ff */
[----:B------:R1:W5:Y:S03]  /*0280*/  LDG.E.U16 R22, [R8.64] ;  /* 0x0000000408167981 */ /* 0x000366000c1e1500 */
[----:B------:R-:W-:Y:S01]  /*0290*/  LEA.HI.X.SX32 R13, R14, R33, 0x1, P0 ;  /* 0x000000210e0d7211 */ /* 0x000fe200000f0eff */
[----:B------:R1:W5:Y:S01]  /*02a0*/  LDG.E.U16 R21, [R10.64] ;  /* 0x000000040a157981 */ /* 0x000362000c1e1500 */
[----:B0-----:R-:W-:-:S03]  /*02b0*/  LEA R2, P0, R0, R32, 0x1 ;  /* 0x0000002000027211 */ /* 0x001fc600078008ff */
[----:B------:R0:W5:Y:S01]  /*02c0*/  LDG.E.U16 R15, [R12.64] ;  /* 0x000000040c0f7981 */ /* 0x000162000c1e1500 */
[----:B------:R-:W-:-:S05]  /*02d0*/  LEA.HI.X.SX32 R3, R0, R33, 0x1, P0 ;  /* 0x0000002100037211 */ /* 0x000fca00000f0eff */
[----:B------:R0:W5:Y:S01]  /*02e0*/  LDG.E.U16 R20, [R2.64] ;  /* 0x0000000402147981 */ /* 0x000162000c1e1500 */
[----:B------:R-:W-:-:S04]  /*02f0*/  IMAD R14, R39, 0x2, R0 ;  /* 0x00000002270e7824 */ /* 0x000fc800078e0200 */
[----:B------:R-:W-:Y:S01]  /*0300*/  IMAD R0, R39, 0x2, R14 ;  /* 0x0000000227007824 */ /* 0x000fe200078e020e */
[----:B-1----:R-:W-:-:S03]  /*0310*/  LEA R4, P0, R14, R32, 0x1 ;  /* 0x000000200e047211 */ /* 0x002fc600078008ff */
[C---:B------:R-:W-:Y:S01]  /*0320*/  IMAD R16, R39.reuse, 0x2, R0 ;  /* 0x0000000227107824 */ /* 0x040fe200078e0200 */
[-C--:B----4-:R-:W-:Y:S02]  /*0330*/  LEA R6, P1, R0, R32.reuse, 0x1 ;  /* 0x0000002000067211 */ /* 0x090fe400078208ff */
[-C--:B------:R-:W-:Y:S02]  /*0340*/  LEA.HI.X.SX32 R5, R14, R33.reuse, 0x1, P0 ;  /* 0x000000210e057211 */ /* 0x080fe400000f0eff */
[-C--:B------:R-:W-:Y:S02]  /*0350*/  LEA.HI.X.SX32 R7, R0, R33.reuse, 0x1, P1 ;  /* 0x0000002100077211 */ /* 0x080fe400008f0eff */
[C---:B------:R-:W-:Y:S01]  /*0360*/  LEA R8, P0, R16.reuse, R32, 0x1 ;  /* 0x0000002010087211 */ /* 0x040fe200078008ff */
[----:B------:R1:W4:Y:S01]  /*0370*/  LDG.E.U16 R26, [R4.64] ;  /* 0x00000004041a7981 */ /* 0x000322000c1e1500 */
[C---:B------:R-:W-:Y:S02]  /*0380*/  LEA R0, R39.reuse, R16, 0x1 ;  /* 0x0000001027007211 */ /* 0x040fe400078e08ff */
[----:B------:R-:W-:Y:S01]  /*0390*/  LEA.HI.X.SX32 R9, R16, R33, 0x1, P0 ;  /* 0x0000002110097211 */ /* 0x000fe200000f0eff */
[----:B------:R1:W4:Y:S01]  /*03a0*/  LDG.E.U16 R25, [R6.64] ;  /* 0x0000000406197981 */ /* 0x000322000c1e1500 */
[----:B------:R-:W-:Y:S01]  /*03b0*/  LEA R10, P0, R0, R32, 0x1 ;  /* 0x00000020000a7211 */ /* 0x000fe200078008ff */
[----:B------:R-:W-:-:S03]  /*03c0*/  IMAD R14, R39, 0x2, R0 ;  /* 0x00000002270e7824 */ /* 0x000fc600078e0200 */
[----:B------:R-:W-:Y:S01]  /*03d0*/  LEA.HI.X.SX32 R11, R0, R33, 0x1, P0 ;  /* 0x00000021000b7211 */ /* 0x000fe200000f0eff */
[----:B------:R-:W-:Y:S01]  /*03e0*/  IMAD R0, R39, 0x2, R14 ;  /* 0x0000000227007824 */ /* 0x000fe200078e020e */
[----:B0-----:R-:W-:-:S03]  /*03f0*/  LEA R12, P0, R14, R32, 0x1 ;  /* 0x000000200e0c7211 */ /* 0x001fc600078008ff */
[----:B------:R-:W-:Y:S01]  /*0400*/  IMAD R2, R39, 0x2, R0 ;  /* 0x0000000227027824 */ /* 0x000fe200078e0200 */
[----:B------:R-:W-:Y:S01]  /*0410*/  LEA R16, P1, R0, R32, 0x1 ;  /* 0x0000002000107211 */ /* 0x000fe200078208ff */
[----:B-1----:R0:W4:Y:S01]  /*0420*/  LDG.E.U16 R7, [R8.64] ;  /* 0x0000000408077981 */ /* 0x002122000c1e1500 */
[----:B------:R-:W-:-:S03]  /*0430*/  LEA.HI.X.SX32 R13, R14, R33, 0x1, P0 ;  /* 0x000000210e0d7211 */ /* 0x000fc600000f0eff */
[----:B------:R1:W4:Y:S04]  /*0440*/  LDG.E.U16 R24, [R10.64] ;  /* 0x000000040a187981 */ /* 0x000328000c1e1500 */
[----:B------:R0:W4:Y:S04]  /*0450*/  LDG.E.U16 R23, [R12.64] ;  /* 0x000000040c177981 */ /* 0x000128000c1e1500 */
[----:B--2---:R-:W-:Y:S04]  /*0460*/  STL [R1+0xc4], R19 ;  /* 0x0000c41301007387 */ /* 0x004fe80000100800 */
[----:B---3--:R2:W-:Y:S04]  /*0470*/  STL [R1+0xc0], R17 ;  /* 0x0000c01101007387 */ /* 0x0085e80000100800 */
[----:B-----5:R3:W-:Y:S01]  /*0480*/  STL [R1+0x104], R18 ;  /* 0x0001041201007387 */ /* 0x0207e20000100800 */
[----:B--2---:R-:W-:Y:S01]  /*0490*/  LEA.HI.X.SX32 R17, R0, R33, 0x1, P1 ;  /* 0x0000002100117211 */ /* 0x004fe200008f0eff */
[----:B------:R-:W-:Y:S01]  /*04a0*/  IMAD R0, R39, 0x2, R2 ;  /* 0x0000000227007824 */ /* 0x000fe200078e0202 */
[----:B---3--:R-:W-:-:S04]  /*04b0*/  LEA R18, P0, R2, R32, 0x1 ;  /* 0x0000002002127211 */ /* 0x008fc800078008ff */
[----:B------:R-:W-:Y:S02]  /*04c0*/  LEA R6, R39, R0, 0x1 ;  /* 0x0000000027067211 */ /* 0x000fe400078e08ff */
[----:B------:R-:W-:Y:S02]  /*04d0*/  LEA.HI.X.SX32 R19, R2, R33, 0x1, P0 ;  /* 0x0000002102137211 */ /* 0x000fe400000f0eff */
[----:B------:R-:W-:-:S04]  /*04e0*/  LEA R2, P0, R0, R32, 0x1 ;  /* 0x0000002000027211 */ /* 0x000fc800078008ff */
[-C--:B------:R-:W-:Y:S01]  /*04f0*/  LEA.HI.X.SX32 R3, R0, R33.reuse, 0x1, P0 ;  /* 0x0000002100037211 */ /* 0x080fe200000f0eff */
[C---:B------:R-:W-:Y:S01]  /*0500*/  IMAD R0, R39.reuse, 0x2, R6 ;  /* 0x0000000227007824 */ /* 0x040fe200078e0206 */
[-C--:B------:R-:W-:Y:S01]  /*0510*/  LEA R14, P0, R6, R32.reuse, 0x1 ;  /* 0x00000020060e7211 */ /* 0x080fe200078008ff */
[----:B------:R2:W-:Y:S02]  /*0520*/  STL [R1+0x124], R22 ;  /* 0x0001241601007387 */ /* 0x0005e40000100800 */
[C---:B0-----:R-:W-:Y:S01]  /*0530*/  IMAD R8, R39.reuse, 0x2, R0 ;  /* 0x0000000227087824 */ /* 0x041fe200078e0200 */
[C---:B------:R-:W-:Y:S01]  /*0540*/  LEA R4, P1, R0.reuse, R32, 0x1 ;  /* 0x0000002000047211 */ /* 0x040fe200078208ff */
[----:B------:R0:W-:Y:S04]  /*0550*/  STL [R1+0xb4], R21 ;  /* 0x0000b41501007387 */ /* 0x0001e80000100800 */
[----:B------:R3:W-:Y:S01]  /*0560*/  STL [R1+0xb0], R15 ;  /* 0x0000b00f01007387 */ /* 0x0007e20000100800 */
[----:B------:R-:W-:Y:S01]  /*0570*/  LEA.HI.X.SX32 R5, R0, R33, 0x1, P1 ;  /* 0x0000002100057211 */ /* 0x000fe200008f0eff */
[----:B------:R-:W-:-:S02]  /*0580*/  IMAD R0, R39, 0x2, R8 ;  /* 0x0000000227007824 */ /* 0x000fc400078e0208 */
[----:B--2---:R2:W5:Y:S04]  /*0590*/  LDG.E.U16 R22, [R16.64] ;  /* 0x0000000410167981 */ /* 0x004568000c1e1500 */
[----:B0-----:R0:W5:Y:S01]  /*05a0*/  LDG.E.U16 R21, [R18.64] ;  /* 0x0000000412157981 */ /* 0x001162000c1e1500 */
[-C--:B---3--:R-:W-:Y:S02]  /*05b0*/  LEA.HI.X.SX32 R15, R6, R33.reuse, 0x1, P0 ;  /* 0x00000021060f7211 */ /* 0x088fe400000f0eff */
[CC--:B------:R-:W-:Y:S01]  /*05c0*/  LEA R12, P0, R8.reuse, R32.reuse, 0x1 ;  /* 0x00000020080c7211 */ /* 0x0c0fe200078008ff */
[----:B------:R3:W-:Y:S03]  /*05d0*/  STL [R1+0x100], R20 ;  /* 0x0001001401007387 */ /* 0x0007e60000100800 */
[----:B------:R-:W-:Y:S01]  /*05e0*/  LEA.HI.X.SX32 R13, R8, R33, 0x1, P0 ;  /* 0x00000021080d7211 */ /* 0x000fe200000f0eff */
[----:B0-----:R0:W5:Y:S01]  /*05f0*/  LDG.E.U16 R19, [R14.64] ;  /* 0x000000040e137981 */ /* 0x001162000c1e1500 */
[----:B-1----:R-:W-:-:S03]  /*0600*/  LEA R10, P0, R0, R32, 0x1 ;  /* 0x00000020000a7211 */ /* 0x002fc600078008ff */
[----:B---3--:R1:W3:Y:S04]  /*0610*/  LDG.E.U16 R20, [R2.64] ;  /* 0x0000000402147981 */ /* 0x0082e8000c1e1500 */
[----:B0-----:R0:W3:Y:S01]  /*0620*/  LDG.E.U16 R15, [R4.64] ;  /* 0x00000004040f7981 */ /* 0x0010e2000c1e1500 */
[----:B------:R-:W-:-:S03]  /*0630*/  LEA.HI.X.SX32 R11, R0, R33, 0x1, P0 ;  /* 0x00000021000b7211 */ /* 0x000fc600000f0eff */
[----:B------:R0:W3:Y:S04]  /*0640*/  LDG.E.U16 R14, [R12.64] ;  /* 0x000000040c0e7981 */ /* 0x0000e8000c1e1500 */
[----:B0-----:R0:W3:Y:S01]  /*0650*/  LDG.E.U16 R13, [R10.64] ;  /* 0x000000040a0d7981 */ /* 0x0010e2000c1e1500 */
[----:B--2---:R-:W-:-:S05]  /*0660*/  IMAD R16, R39, 0x2, R0 ;  /* 0x0000000227107824 */ /* 0x004fca00078e0200 */
[C---:B------:R-:W-:Y:S01]  /*0670*/  LEA R0, R39.reuse, R16, 0x1 ;  /* 0x0000001027007211 */ /* 0x040fe200078e08ff */
[----:B----4-:R-:W-:Y:S01]  /*0680*/  STL [R1+0x120], R26 ;  /* 0x0001201a01007387 */ /* 0x010fe20000100800 */
[-C--:B------:R-:W-:Y:S02]  /*0690*/  LEA R8, P0, R16, R32.reuse, 0x1 ;  /* 0x0000002010087211 */ /* 0x080fe400078008ff */
[----:B------:R-:W-:Y:S01]  /*06a0*/  LEA R6, P1, R0, R32, 0x1 ;  /* 0x0000002000067211 */ /* 0x000fe200078208ff */
[----:B------:R-:W-:Y:S01]  /*06b0*/  IMAD R18, R39, 0x2, R0 ;  /* 0x0000000227127824 */ /* 0x000fe200078e0200 */
[----:B------:R-:W-:Y:S01]  /*06c0*/  STL [R1+0xa4], R25 ;  /* 0x0000a41901007387 */ /* 0x000fe20000100800 */
[----:B------:R-:W-:-:S03]  /*06d0*/  LEA.HI.X.SX32 R9, R16, R33, 0x1, P0 ;  /* 0x0000002110097211 */ /* 0x000fc600000f0eff */
[----:B------:R2:W-:Y:S01]  /*06e0*/  STL [R1+0xa0], R7 ;  /* 0x0000a00701007387 */ /* 0x0005e20000100800 */
[----:B-1----:R-:W-:-:S03]  /*06f0*/  LEA R2, P0, R18, R32, 0x1 ;  /* 0x0000002012027211 */ /* 0x002fc600078008ff */
[----:B------:R1:W4:Y:S01]  /*0700*/  LDG.E.U16 R17, [R8.64] ;  /* 0x0000000408117981 */ /* 0x000322000c1e1500 */
[-C--:B------:R-:W-:Y:S02]  /*0710*/  LEA.HI.X.SX32 R3, R18, R33.reuse, 0x1, P0 ;  /* 0x0000002112037211 */ /* 0x080fe400000f0eff */
[-C--:B--2---:R-:W-:Y:S01]  /*0720*/  LEA.HI.X.SX32 R7, R0, R33.reuse, 0x1, P1 ;  /* 0x0000002100077211 */ /* 0x084fe200008f0eff */
[C---:B------:R-:W-:Y:S02]  /*0730*/  IMAD R0, R39.reuse, 0x2, R18 ;  /* 0x0000000227007824 */ /* 0x040fe400078e0212 */
[----:B------:R2:W4:Y:S02]  /*0740*/  LDG.E.U16 R16, [R2.64] ;  /* 0x0000000402107981 */ /* 0x000524000c1e1500 */
[C---:B------:R-:W-:Y:S01]  /*0750*/  IMAD R12, R39.reuse, 0x2, R0 ;  /* 0x00000002270c7824 */ /* 0x040fe200078e0200 */
[CC--:B------:R-:W-:Y:S01]  /*0760*/  LEA R4, P0, R0.reuse, R32.reuse, 0x1 ;  /* 0x0000002000047211 */ /* 0x0c0fe200078008ff */
[----:B-1----:R1:W4:Y:S03]  /*0770*/  LDG.E.U16 R9, [R6.64] ;  /* 0x0000000406097981 */ /* 0x002326000c1e1500 */
[----:B------:R-:W-:Y:S01]  /*0780*/  LEA.HI.X.SX32 R5, R0, R33, 0x1, P0 ;  /* 0x0000002100057211 */ /* 0x000fe200000f0eff */
[----:B------:R-:W-:Y:S01]  /*0790*/  IMAD R0, R39, 0x2, R12 ;  /* 0x0000000227007824 */ /* 0x000fe200078e020c */
[----:B--2---:R-:W-:-:S04]  /*07a0*/  LEA R2, P0, R12, R32, 0x1 ;  /* 0x000000200c027211 */ /* 0x004fc800078008ff */
[-C--:B------:R-:W-:Y:S02]  /*07b0*/  LEA.HI.X.SX32 R3, R12, R33.reuse, 0x1, P0 ;  /* 0x000000210c037211 */ /* 0x080fe400000f0eff */
[----:B------:R2:W4:Y:S01]  /*07c0*/  LDG.E.U16 R12, [R4.64] ;  /* 0x00000004040c7981 */ /* 0x000522000c1e1500 */
[C---:B-1----:R-:W-:Y:S02]  /*07d0*/  LEA R6, P1, R0.reuse, R32, 0x1 ;  /* 0x0000002000067211 */ /* 0x042fe400078208ff */
[----:B0-----:R-:W-:Y:S01]  /*07e0*/  LEA R10, R39, R0, 0x1 ;  /* 0x00000000270a7211 */ /* 0x001fe200078e08ff */
[----:B------:R-:W-:Y:S01]  /*07f0*/  STL [R1+0xfc], R24 ;  /* 0x0000fc1801007387 */ /* 0x000fe20000100800 */
[----:B------:R-:W-:-:S03]  /*0800*/  LEA.HI.X.SX32 R7, R0, R33, 0x1, P1 ;  /* 0x0000002100077211 */ /* 0x000fc600008f0eff */
[----:B------:R-:W-:Y:S01]  /*0810*/  STL [R1+0x11c], R23 ;  /* 0x00011c1701007387 */ /* 0x000fe20000100800 */
[----:B------:R-:W-:Y:S01]  /*0820*/  IMAD R0, R39, 0x2, R10 ;  /* 0x0000000227007824 */ /* 0x000fe200078e020a */
[CC--:B--2---:R-:W-:Y:S02]  /*0830*/  LEA R4, P0, R10.reuse, R32.reuse, 0x1 ;  /* 0x000000200a047211 */ /* 0x0c4fe400078008ff */
[----:B------:R0:W2:Y:S02]  /*0840*/  LDG.E.U16 R11, [R2.64] ;  /* 0x00000004020b7981 */ /* 0x0000a4000c1e1500 */
[----:B------:R-:W-:Y:S02]  /*0850*/  LEA.HI.X.SX32 R5, R10, R33, 0x1, P0 ;  /* 0x000000210a057211 */ /* 0x000fe400000f0eff */
[----:B0-----:R-:W-:-:S04]  /*0860*/  LEA R2, P0, R0, R32, 0x1 ;  /* 0x0000002000027211 */ /* 0x001fc800078008ff */
[----:B------:R-:W-:Y:S01]  /*0870*/  LEA.HI.X.SX32 R3, R0, R33, 0x1, P0 ;  /* 0x0000002100037211 */ /* 0x000fe200000f0eff */
[----:B-----5:R-:W-:Y:S04]  /*0880*/  STL [R1+0x94], R22 ;  /* 0x0000941601007387 */ /* 0x020fe80000100800 */
[----:B------:R-:W-:Y:S04]  /*0890*/  STL [R1+0x90], R21 ;  /* 0x0000901501007387 */ /* 0x000fe80000100800 */
[----:B---3--:R-:W-:Y:S04]  /*08a0*/  STL [R1+0xf4], R20 ;  /* 0x0000f41401007387 */ /* 0x008fe80000100800 */
[----:B------:R-:W-:Y:S04]  /*08b0*/  STL [R1+0x118], R19 ;  /* 0x0001181301007387 */ /* 0x000fe80000100800 */
[----:B------:R0:W-:Y:S04]  /*08c0*/  STL [R1+0x84], R15 ;  /* 0x0000840f01007387 */ /* 0x0001e80000100800 */
[----:B------:R1:W-:Y:S04]  /*08d0*/  STL [R1+0x80], R14 ;  /* 0x0000800e01007387 */ /* 0x0003e80000100800 */
[----:B0-----:R0:W3:Y:S04]  /*08e0*/  LDG.E.U16 R15, [R6.64] ;  /* 0x00000004060f7981 */ /* 0x0010e8000c1e1500 */
[----:B-1----:R1:W5:Y:S04]  /*08f0*/  LDG.E.U16 R14, [R4.64] ;  /* 0x00000004040e7981 */ /* 0x002368000c1e1500 */
[----:B------:R0:W-:Y:S04]  /*0900*/  STL [R1+0xf0], R13 ;  /* 0x0000f00d01007387 */ /* 0x0001e80000100800 */
[----:B0-----:R0:W5:Y:S01]  /*0910*/  LDG.E.U16 R13, [R2.64] ;  /* 0x00000004020d7981 */ /* 0x001162000c1e1500 */
[----:B------:R-:W-:-:S04]  /*0920*/  IMAD R8, R39, 0x2, R0 ;  /* 0x0000000227087824 */ /* 0x000fc800078e0200 */
[----:B------:R-:W-:Y:S01]  /*0930*/  IMAD R0, R39, 0x2, R8 ;  /* 0x0000000227007824 */ /* 0x000fe200078e0208 */
[----:B-1----:R-:W-:-:S03]  /*0940*/  LEA R4, P0, R8, R32, 0x1 ;  /* 0x0000002008047211 */ /* 0x002fc600078008ff */
[C---:B------:R-:W-:Y:S01]  /*0950*/  IMAD R10, R39.reuse, 0x2, R0 ;  /* 0x00000002270a7824 */ /* 0x040fe200078e0200 */
[-C--:B------:R-:W-:Y:S02]  /*0960*/  LEA R6, P1, R0, R32.reuse, 0x1 ;  /* 0x0000002000067211 */ /* 0x080fe400078208ff */
[-C--:B------:R-:W-:Y:S02]  /*0970*/  LEA.HI.X.SX32 R5, R8, R33.reuse, 0x1, P0 ;  /* 0x0000002108057211 */ /* 0x080fe400000f0eff */
[-C--:B------:R-:W-:Y:S02]  /*0980*/  LEA.HI.X.SX32 R7, R0, R33.reuse, 0x1, P1 ;  /* 0x0000002100077211 */ /* 0x080fe400008f0eff */
[C---:B0-----:R-:W-:Y:S02]  /*0990*/  LEA R2, P0, R10.reuse, R32, 0x1 ;  /* 0x000000200a027211 */ /* 0x041fe400078008ff */
[----:B------:R-:W-:Y:S01]  /*09a0*/  LEA R0, R39, R10, 0x1 ;  /* 0x0000000a27007211 */ /* 0x000fe200078e08ff */
[----:B----4-:R0:W-:Y:S01]  /*09b0*/  STL [R1+0x114], R17 ;  /* 0x0001141101007387 */ /* 0x0101e20000100800 */
[----:B------:R-:W-:-:S03]  /*09c0*/  LEA.HI.X.SX32 R3, R10, R33, 0x1, P0 ;  /* 0x000000210a037211 */ /* 0x000fc600000f0eff */
[----:B------:R1:W-:Y:S01]  /*09d0*/  STL [R1+0x74], R9 ;  /* 0x0000740901007387 */ /* 0x0003e20000100800 */
[----:B------:R-:W-:-:S03]  /*09e0*/  IMAD R8, R39, 0x2, R0 ;  /* 0x0000000227087824 */ /* 0x000fc600078e0200 */
[----:B0-----:R0:W4:Y:S04]  /*09f0*/  LDG.E.U16 R17, [R4.64] ;  /* 0x0000000404117981 */ /* 0x001128000c1e1500 */
[----:B-1----:R1:W4:Y:S01]  /*0a00*/  LDG.E.U16 R9, [R6.64] ;  /* 0x0000000406097981 */ /* 0x002322000c1e1500 */
[----:B0-----:R-:W-:-:S03]  /*0a10*/  LEA R4, P0, R0, R32, 0x1 ;  /* 0x0000002000047211 */ /* 0x001fc600078008ff */
[----:B------:R0:W-:Y:S01]  /*0a20*/  STL [R1+0x70], R16 ;  /* 0x0000701001007387 */ /* 0x0001e20000100800 */
[----:B------:R-:W-:Y:S01]  /*0a30*/  LEA.HI.X.SX32 R5, R0, R33, 0x1, P0 ;  /* 0x0000002100057211 */ /* 0x000fe200000f0eff */
[C---:B------:R-:W-:Y:S02]  /*0a40*/  IMAD R0, R39.reuse, 0x2, R8 ;  /* 0x0000000227007824 */ /* 0x040fe400078e0208 */
[----:B------:R2:W-:Y:S04]  /*0a50*/  STL [R1+0xec], R12 ;  /* 0x0000ec0c01007387 */ /* 0x0005e80000100800 */
[----:B0-----:R0:W4:Y:S01]  /*0a60*/  LDG.E.U16 R16, [R2.64] ;  /* 0x0000000402107981 */ /* 0x001122000c1e1500 */
[----:B-1----:R-:W-:Y:S01]  /*0a70*/  LEA R6, P1, R0, R32, 0x1 ;  /* 0x0000002000067211 */ /* 0x002fe200078208ff */
[----:B------:R-:W-:-:S02]  /*0a80*/  IMAD R10, R39, 0x2, R0 ;  /* 0x00000002270a7824 */ /* 0x000fc400078e0200 */
[----:B--2---:R1:W2:Y:S01]  /*0a90*/  LDG.E.U16 R12, [R4.64] ;  /* 0x00000004040c7981 */ /* 0x0042a2000c1e1500 */
[-C--:B0-----:R-:W-:Y:S02]  /*0aa0*/  LEA R2, P0, R8, R32.reuse, 0x1 ;  /* 0x0000002008027211 */ /* 0x081fe400078008ff */
[-C--:B------:R-:W-:Y:S02]  /*0ab0*/  LEA.HI.X.SX32 R7, R0, R33.reuse, 0x1, P1 ;  /* 0x0000002100077211 */ /* 0x080fe400008f0eff */
[-C--:B------:R-:W-:Y:S01]  /*0ac0*/  LEA.HI.X.SX32 R3, R8, R33.reuse, 0x1, P0 ;  /* 0x0000002108037211 */ /* 0x080fe200000f0eff */
[----:B------:R-:W-:Y:S01]  /*0ad0*/  IMAD R0, R39, 0x2, R10 ;  /* 0x0000000227007824 */ /* 0x000fe200078e020a */
[CC--:B-1----:R-:W-:Y:S01]  /*0ae0*/  LEA R4, P0, R10.reuse, R32.reuse, 0x1 ;  /* 0x000000200a047211 */ /* 0x0c2fe200078008ff */
[----:B------:R0:W-:Y:S03]  /*0af0*/  STL [R1+0x110], R11 ;  /* 0x0001100b01007387 */ /* 0x0001e60000100800 */
[----:B------:R-:W-:Y:S01]  /*0b00*/  LEA.HI.X.SX32 R5, R10, R33, 0x1, P0 ;  /* 0x000000210a057211 */ /* 0x000fe200000f0eff */
[----:B0-----:R0:W2:Y:S02]  /*0b10*/  LDG.E.U16 R11, [R2.64] ;  /* 0x00000004020b7981 */ /* 0x0010a4000c1e1500 */
[----:B0-----:R-:W-:-:S04]  /*0b20*/  LEA R2, P0, R0, R32, 0x1 ;  /* 0x0000002000027211 */ /* 0x001fc800078008ff */
[----:B------:R-:W-:Y:S01]  /*0b30*/  LEA.HI.X.SX32 R3, R0, R33, 0x1, P0 ;  /* 0x0000002100037211 */ /* 0x000fe200000f0eff */
[----:B---3--:R0:W-:Y:S04]  /*0b40*/  STL [R1+0x64], R15 ;  /* 0x0000640f01007387 */ /* 0x0081e80000100800 */
[----:B-----5:R1:W-:Y:S04]  /*0b50*/  STL [R1+0x60], R14 ;  /* 0x0000600e01007387 */ /* 0x0203e80000100800 */
[----:B0-----:R0:W3:Y:S04]  /*0b60*/  LDG.E.U16 R15, [R6.64] ;  /* 0x00000004060f7981 */ /* 0x0010e8000c1e1500 */
[----:B-1----:R1:W5:Y:S04]  /*0b70*/  LDG.E.U16 R14, [R4.64] ;  /* 0x00000004040e7981 */ /* 0x002368000c1e1500 */
[----:B------:R0:W-:Y:S04]  /*0b80*/  STL [R1+0xe4], R13 ;  /* 0x0000e40d01007387 */ /* 0x0001e80000100800 */
[----:B0-----:R0:W5:Y:S01]  /*0b90*/  LDG.E.U16 R13, [R2.64] ;  /* 0x00000004020d7981 */ /* 0x001162000c1e1500 */
[----:B------:R-:W-:-:S05]  /*0ba0*/  LEA R8, R39, R0, 0x1 ;  /* 0x0000000027087211 */ /* 0x000fca00078e08ff */
[----:B------:R-:W-:Y:S01]  /*0bb0*/  IMAD R0, R39, 0x2, R8 ;  /* 0x0000000227007824 */ /* 0x000fe200078e0208 */
[----:B-1----:R-:W-:-:S03]  /*0bc0*/  LEA R4, P0, R8, R32, 0x1 ;  /* 0x0000002008047211 */ /* 0x002fc600078008ff */
[C---:B------:R-:W-:Y:S01]  /*0bd0*/  IMAD R10, R39.reuse, 0x2, R0 ;  /* 0x00000002270a7824 */ /* 0x040fe200078e0200 */
[-C--:B------:R-:W-:Y:S02]  /*0be0*/  LEA R6, P1, R0, R32.reuse, 0x1 ;  /* 0x0000002000067211 */ /* 0x080fe400078208ff */
[-C--:B------:R-:W-:Y:S02]  /*0bf0*/  LEA.HI.X.SX32 R5, R8, R33.reuse, 0x1, P0 ;  /* 0x0000002108057211 */ /* 0x080fe400000f0eff */
[-C--:B------:R-:W-:Y:S01]  /*0c00*/  LEA.HI.X.SX32 R7, R0, R33.reuse, 0x1, P1 ;  /* 0x0000002100077211 */ /* 0x080fe200008f0eff */
[C---:B------:R-:W-:Y:S01]  /*0c10*/  IMAD R0, R39.reuse, 0x2, R10 ;  /* 0x0000000227007824 */ /* 0x040fe200078e020a */
[CC--:B0-----:R-:W-:Y:S01]  /*0c20*/  LEA R2, P0, R10.reuse, R32.reuse, 0x1 ;  /* 0x000000200a027211 */ /* 0x0c1fe200078008ff */
[----:B----4-:R0:W-:Y:S02]  /*0c30*/  STL [R1+0x10c], R17 ;  /* 0x00010c1101007387 */ /* 0x0101e40000100800 */
[----:B------:R-:W-:Y:S01]  /*0c40*/  IMAD R8, R39, 0x2, R0 ;  /* 0x0000000227087824 */ /* 0x000fe200078e0200 */
[----:B------:R-:W-:Y:S01]  /*0c50*/  LEA.HI.X.SX32 R3, R10, R33, 0x1, P0 ;  /* 0x000000210a037211 */ /* 0x000fe200000f0eff */
[----:B------:R1:W-:Y:S04]  /*0c60*/  STL [R1+0x54], R9 ;  /* 0x0000540901007387 */ /* 0x0003e80000100800 */
[----:B0-----:R0:W4:Y:S04]  /*0c70*/  LDG.E.U16 R17, [R4.64] ;  /* 0x0000000404117981 */ /* 0x001128000c1e1500 */
[----:B-1----:R1:W4:Y:S01]  /*0c80*/  LDG.E.U16 R9, [R6.64] ;  /* 0x0000000406097981 */ /* 0x002322000c1e1500 */
[----:B0-----:R-:W-:-:S03]  /*0c90*/  LEA R4, P0, R0, R32, 0x1 ;  /* 0x0000002000047211 */ /* 0x001fc600078008ff */
[----:B------:R0:W-:Y:S01]  /*0ca0*/  STL [R1+0x50], R16 ;  /* 0x0000501001007387 */ /* 0x0001e20000100800 */
[----:B------:R-:W-:Y:S02]  /*0cb0*/  LEA.HI.X.SX32 R5, R0, R33, 0x1, P0 ;  /* 0x0000002100057211 */ /* 0x000fe400000f0eff */
[C---:B------:R-:W-:Y:S01]  /*0cc0*/  LEA R0, R39.reuse, R8, 0x1 ;  /* 0x0000000827007211 */ /* 0x040fe200078e08ff */
[----:B--2---:R2:W-:Y:S04]  /*0cd0*/  STL [R1+0xe0], R12 ;  /* 0x0000e00c01007387 */ /* 0x0045e80000100800 */
        /* <DEDUP_REMOVED lines=20> */
[----:B------:R-:W-:-:S04]  /*0e20*/  IMAD R8, R39, 0x2, R0 ;  /* 0x0000000227087824 */ /* 0x000fc800078e0200 */
[----:B------:R-:W-:Y:S01]  /*0e30*/  IMAD R7, R39, 0x2, R8 ;  /* 0x0000000227077824 */ /* 0x000fe200078e0208 */
[----:B-1----:R-:W-:-:S04]  /*0e40*/  LEA R4, P0, R8, R32, 0x1 ;  /* 0x0000002008047211 */ /* 0x002fc800078008ff */
[----:B------:R-:W-:Y:S02]  /*0e50*/  LEA R0, R39, R7, 0x1 ;  /* 0x0000000727007211 */ /* 0x000fe400078e08ff */
[-C--:B------:R-:W-:Y:S02]  /*0e60*/  LEA R6, P1, R7, R32.reuse, 0x1 ;  /* 0x0000002007067211 */ /* 0x080fe400078208ff */
[-C--:B------:R-:W-:Y:S01]  /*0e70*/  LEA.HI.X.SX32 R5, R8, R33.reuse, 0x1, P0 ;  /* 0x0000002108057211 */ /* 0x080fe200000f0eff */
[----:B------:R-:W-:Y:S01]  /*0e80*/  IMAD R8, R39, 0x2, R0 ;  /* 0x0000000227087824 */ /* 0x000fe200078e0200 */
[-C--:B------:R-:W-:Y:S02]  /*0e90*/  LEA.HI.X.SX32 R7, R7, R33.reuse, 0x1, P1 ;  /* 0x0000002107077211 */ /* 0x080fe400008f0eff */
[C---:B0-----:R-:W-:Y:S01]  /*0ea0*/  LEA R2, P0, R0.reuse, R32, 0x1 ;  /* 0x0000002000027211 */ /* 0x041fe200078008ff */
[----:B----4-:R-:W-:Y:S03]  /*0eb0*/  STL [R1+0xf8], R17 ;  /* 0x0000f81101007387 */ /* 0x010fe60000100800 */
[----:B------:R-:W-:Y:S01]  /*0ec0*/  LEA.HI.X.SX32 R3, R0, R33, 0x1, P0 ;  /* 0x0000002100037211 */ /* 0x000fe200000f0eff */
[----:B------:R0:W4:Y:S01]  /*0ed0*/  LDG.E.U16 R10, [R4.64] ;  /* 0x00000004040a7981 */ /* 0x000122000c1e1500 */
[----:B------:R-:W-:-:S03]  /*0ee0*/  IMAD R0, R39, 0x2, R8 ;  /* 0x0000000227007824 */ /* 0x000fc600078e0208 */
[----:B------:R1:W-:Y:S01]  /*0ef0*/  STL [R1+0x40], R9 ;  /* 0x0000400901007387 */ /* 0x0003e20000100800 */
[----:B0-----:R-:W-:-:S03]  /*0f00*/  LEA R4, P0, R8, R32, 0x1 ;  /* 0x0000002008047211 */ /* 0x001fc600078008ff */
[----:B-1----:R0:W4:Y:S01]  /*0f10*/  LDG.E.U16 R9, [R6.64] ;  /* 0x0000000406097981 */ /* 0x002122000c1e1500 */
[----:B------:R-:W-:-:S03]  /*0f20*/  LEA.HI.X.SX32 R5, R8, R33, 0x1, P0 ;  /* 0x0000002108057211 */ /* 0x000fc600000f0eff */
[----:B------:R1:W-:Y:S01]  /*0f30*/  STL [R1+0x3c], R16 ;  /* 0x00003c1001007387 */ /* 0x0003e20000100800 */
[----:B0-----:R-:W-:-:S03]  /*0f40*/  IMAD R7, R39, 0x2, R0 ;  /* 0x0000000227077824 */ /* 0x001fc600078e0200 */
[----:B-1----:R0:W4:Y:S02]  /*0f50*/  LDG.E.U16 R16, [R2.64] ;  /* 0x0000000402107981 */ /* 0x002124000c1e1500 */
[-C--:B------:R-:W-:Y:S01]  /*0f60*/  LEA R6, P1, R7, R32.reuse, 0x1 ;  /* 0x0000002007067211 */ /* 0x080fe200078208ff */
[----:B------:R-:W-:Y:S01]  /*0f70*/  IMAD R8, R39, 0x2, R7 ;  /* 0x0000000227087824 */ /* 0x000fe200078e0207 */
[----:B--2---:R1:W-:Y:S02]  /*0f80*/  STL [R1+0xd4], R12 ;  /* 0x0000d40c01007387 */ /* 0x0043e40000100800 */
[-C--:B------:R-:W-:Y:S02]  /*0f90*/  LEA.HI.X.SX32 R7, R7, R33.reuse, 0x1, P1 ;  /* 0x0000002107077211 */ /* 0x080fe400008f0eff */
[C---:B0-----:R-:W-:Y:S01]  /*0fa0*/  LEA R2, P0, R0.reuse, R32, 0x1 ;  /* 0x0000002000027211 */ /* 0x041fe200078008ff */
[----:B-1----:R0:W2:Y:S03]  /*0fb0*/  LDG.E.U16 R12, [R4.64] ;  /* 0x00000004040c7981 */ /* 0x0020a6000c1e1500 */
[----:B------:R-:W-:-:S02]  /*0fc0*/  LEA.HI.X.SX32 R3, R0, R33, 0x1, P0 ;  /* 0x0000002100037211 */ /* 0x000fc400000f0eff */
[----:B------:R-:W-:Y:S01]  /*0fd0*/  LEA R0, R39, R8, 0x1 ;  /* 0x0000000827007211 */ /* 0x000fe200078e08ff */
[----:B------:R1:W-:Y:S01]  /*0fe0*/  STL [R1+0xe8], R11 ;  /* 0x0000e80b01007387 */ /* 0x0003e20000100800 */
[----:B0-----:R-:W-:-:S03]  /*0ff0*/  LEA R4, P0, R8, R32, 0x1 ;  /* 0x0000002008047211 */ /* 0x001fc600078008ff */
[----:B-1----:R0:W2:Y:S01]  /*1000*/  LDG.E.U16 R11, [R2.64] ;  /* 0x00000004020b7981 */ /* 0x0020a2000c1e1500 */
[----:B------:R-:W-:Y:S02]  /*1010*/  LEA.HI.X.SX32 R5, R8, R33, 0x1, P0 ;  /* 0x0000002108057211 */ /* 0x000fe400000f0eff */
        /* <DEDUP_REMOVED lines=10> */
[----:B-1----:R-:W-:-:S03]  /*10c0*/  LEA R4, P0, R8, R32, 0x1 ;  /* 0x0000002008047211 */ /* 0x002fc600078008ff */
[----:B------:R-:W-:Y:S01]  /*10d0*/  IMAD R0, R39, 0x2, R7 ;  /* 0x0000000227007824 */ /* 0x000fe200078e0207 */
[-C--:B------:R-:W-:Y:S02]  /*10e0*/  LEA.HI.X.SX32 R5, R8, R33.reuse, 0x1, P0 ;  /* 0x0000002108057211 */ /* 0x080fe400000f0eff */
[-C--:B------:R-:W-:Y:S01]  /*10f0*/  LEA R6, P1, R7, R32.reuse, 0x1 ;  /* 0x0000002007067211 */ /* 0x080fe200078208ff */
[----:B------:R-:W-:Y:S01]  /*1100*/  IMAD R8, R39, 0x2, R0 ;  /* 0x0000000227087824 */ /* 0x000fe200078e0200 */
[C---:B0-----:R-:W-:Y:S02]  /*1110*/  LEA R2, P0, R0.reuse, R32, 0x1 ;  /* 0x0000002000027211 */ /* 0x041fe400078008ff */
[-C--:B------:R-:W-:Y:S02]  /*1120*/  LEA.HI.X.SX32 R7, R7, R33.reuse, 0x1, P1 ;  /* 0x0000002107077211 */ /* 0x080fe400008f0eff */
[----:B------:R-:W-:Y:S02]  /*1130*/  LEA.HI.X.SX32 R3, R0, R33, 0x1, P0 ;  /* 0x0000002100037211 */ /* 0x000fe400000f0eff */
[----:B------:R-:W-:Y:S01]  /*1140*/  LEA R0, R39, R8, 0x1 ;  /* 0x0000000827007211 */ /* 0x000fe200078e08ff */
[----:B----4-:R0:W-:Y:S04]  /*1150*/  STL [R1+0xd8], R10 ;  /* 0x0000d80a01007387 */ /* 0x0101e80000100800 */
[----:B------:R1:W-:Y:S04]  /*1160*/  STL [R1+0x2c], R9 ;  /* 0x00002c0901007387 */ /* 0x0003e80000100800 */
[----:B0-----:R0:W4:Y:S04]  /*1170*/  LDG.E.U16 R10, [R4.64] ;  /* 0x00000004040a7981 */ /* 0x001128000c1e1500 */
[----:B-1----:R1:W4:Y:S01]  /*1180*/  LDG.E.U16 R9, [R6.64] ;  /* 0x0000000406097981 */ /* 0x002322000c1e1500 */
[----:B0-----:R-:W-:-:S03]  /*1190*/  LEA R4, P0, R8, R32, 0x1 ;  /* 0x0000002008047211 */ /* 0x001fc600078008ff */
[----:B------:R0:W-:Y:S01]  /*11a0*/  STL [R1+0x24], R16 ;  /* 0x0000241001007387 */ /* 0x0001e20000100800 */
[----:B-1----:R-:W-:Y:S01]  /*11b0*/  IMAD R7, R39, 0x2, R0 ;  /* 0x0000000227077824 */ /* 0x002fe200078e0200 */
[----:B------:R-:W-:-:S03]  /*11c0*/  LEA.HI.X.SX32 R5, R8, R33, 0x1, P0 ;  /* 0x0000002108057211 */ /* 0x000fc600000f0eff */
[----:B------:R-:W-:Y:S01]  /*11d0*/  IMAD R8, R39, 0x2, R7 ;  /* 0x0000000227087824 */ /* 0x000fe200078e0207 */
[----:B0-----:R0:W4:Y:S01]  /*11e0*/  LDG.E.U16 R16, [R2.64] ;  /* 0x0000000402107981 */ /* 0x001122000c1e1500 */
[----:B------:R-:W-:-:S03]  /*11f0*/  LEA R6, P1, R7, R32, 0x1 ;  /* 0x0000002007067211 */ /* 0x000fc600078208ff */
[----:B--2---:R1:W-:Y:S01]  /*1200*/  STL [R1+0xcc], R12 ;  /* 0x0000cc0c01007387 */ /* 0x0043e20000100800 */
[----:B0-----:R-:W-:-:S04]  /*1210*/  LEA R2, P0, R0, R32, 0x1 ;  /* 0x0000002000027211 */ /* 0x001fc800078008ff */
[-C--:B------:R-:W-:Y:S01]  /*1220*/  LEA.HI.X.SX32 R3, R0, R33.reuse, 0x1, P0 ;  /* 0x0000002100037211 */ /* 0x080fe200000f0eff */
[----:B-1----:R0:W2:Y:S01]  /*1230*/  LDG.E.U16 R12, [R4.64] ;  /* 0x00000004040c7981 */ /* 0x0020a2000c1e1500 */
[----:B------:R-:W-:Y:S01]  /*1240*/  IMAD R0, R39, 0x2, R8 ;  /* 0x0000000227007824 */ /* 0x000fe200078e0208 */
[-C--:B------:R-:W-:Y:S02]  /*1250*/  LEA.HI.X.SX32 R7, R7, R33.reuse, 0x1, P1 ;  /* 0x0000002107077211 */ /* 0x080fe400008f0eff */
[CC--:B0-----:R-:W-:Y:S01]  /*1260*/  LEA R4, P0, R8.reuse, R32.reuse, 0x1 ;  /* 0x0000002008047211 */ /* 0x0c1fe200078008ff */
[----:B------:R0:W-:Y:S03]  /*1270*/  STL [R1+0xc8], R11 ;  /* 0x0000c80b01007387 */ /* 0x0001e60000100800 */
[----:B------:R-:W-:Y:S01]  /*1280*/  LEA.HI.X.SX32 R5, R8, R33, 0x1, P0 ;  /* 0x0000002108057211 */ /* 0x000fe200000f0eff */
[----:B------:R-:W-:Y:S01]  /*1290*/  IMAD R8, R39, 0x2, R0 ;  /* 0x0000000227087824 */ /* 0x000fe200078e0200 */
[----:B0-----:R0:W2:Y:S02]  /*12a0*/  LDG.E.U16 R11, [R2.64] ;  /* 0x00000004020b7981 */ /* 0x0010a4000c1e1500 */
[----:B0-----:R-:W-:-:S04]  /*12b0*/  LEA R2, P0, R0, R32, 0x1 ;  /* 0x0000002000027211 */ /* 0x001fc800078008ff */
[----:B------:R-:W-:Y:S01]  /*12c0*/  LEA.HI.X.SX32 R3, R0, R33, 0x1, P0 ;  /* 0x0000002100037211 */ /* 0x000fe200000f0eff */
[----:B---3--:R0:W-:Y:S04]  /*12d0*/  STL [R1+0x20], R15 ;  /* 0x0000200f01007387 */ /* 0x0081e80000100800 */
[----:B-----5:R1:W-:Y:S04]  /*12e0*/  STL [R1+0x1c], R14 ;  /* 0x00001c0e01007387 */ /* 0x0203e80000100800 */
[----:B0-----:R0:W3:Y:S04]  /*12f0*/  LDG.E.U16 R15, [R6.64] ;  /* 0x00000004060f7981 */ /* 0x0010e8000c1e1500 */
[----:B-1----:R1:W5:Y:S01]  /*1300*/  LDG.E.U16 R14, [R4.64] ;  /* 0x00000004040e7981 */ /* 0x002362000c1e1500 */
[----:B0-----:R-:W-:-:S03]  /*1310*/  LEA R7, R39, R8, 0x1 ;  /* 0x0000000827077211 */ /* 0x001fc600078e08ff */
[----:B------:R0:W-:Y:S01]  /*1320*/  STL [R1+0xbc], R13 ;  /* 0x0000bc0d01007387 */ /* 0x0001e20000100800 */
[----:B-1----:R-:W-:Y:S01]  /*1330*/  LEA R4, P0, R8, R32, 0x1 ;  /* 0x0000002008047211 */ /* 0x002fe200078008ff */
[----:B------:R-:W-:-:S03]  /*1340*/  IMAD R0, R39, 0x2, R7 ;  /* 0x0000000227007824 */ /* 0x000fc600078e0207 */
[----:B------:R-:W-:Y:S01]  /*1350*/  LEA.HI.X.SX32 R5, R8, R33, 0x1, P0 ;  /* 0x0000002108057211 */ /* 0x000fe200000f0eff */
[----:B0-----:R0:W2:Y:S02]  /*1360*/  LDG.E.U16 R13, [R2.64] ;  /* 0x00000004020d7981 */ /* 0x0010a4000c1e1500 */
[----:B0-----:R-:W-:-:S04]  /*1370*/  LEA R2, P0, R0, R32, 0x1 ;  /* 0x0000002000027211 */ /* 0x001fc800078008ff */
[----:B------:R-:W-:-:S05]  /*1380*/  LEA.HI.X.SX32 R3, R0, R33, 0x1, P0 ;  /* 0x0000002100037211 */ /* 0x000fca00000f0eff */
[----:B------:R0:W2:Y:S01]  /*1390*/  LDG.E.U16 R61, [R2.64] ;  /* 0x00000004023d7981 */ /* 0x0000a2000c1e1500 */
[----:B------:R-:W-:Y:S01]  /*13a0*/  LEA R6, P1, R7, R32, 0x1 ;  /* 0x0000002007067211 */ /* 0x000fe200078208ff */
[----:B------:R-:W-:-:S03]  /*13b0*/  IMAD R8, R39, 0x2, R0 ;  /* 0x0000000227087824 */ /* 0x000fc600078e0200 */
[----:B------:R-:W-:Y:S01]  /*13c0*/  LEA.HI.X.SX32 R7, R7, R33, 0x1, P1 ;  /* 0x0000002107077211 */ /* 0x000fe200008f0eff */
[C---:B------:R-:W-:Y:S01]  /*13d0*/  IMAD R0, R39.reuse, 0x2, R8 ;  /* 0x0000000227007824 */ /* 0x040fe200078e0208 */
[----:B----4-:R1:W-:Y:S04]  /*13e0*/  STL [R1+0xb8], R10 ;  /* 0x0000b80a01007387 */ /* 0x0103e80000100800 */
[----:B------:R4:W-:Y:S04]  /*13f0*/  STL [R1+0x14], R9 ;  /* 0x0000140901007387 */ /* 0x0009e80000100800 */
[----:B-1----:R1:W3:Y:S04]  /*1400*/  LDG.E.U16 R10, [R4.64] ;  /* 0x00000004040a7981 */ /* 0x0022e8000c1e1500 */
[----:B----4-:R4:W3:Y:S01]  /*1410*/  LDG.E.U16 R9, [R6.64] ;  /* 0x0000000406097981 */ /* 0x0108e2000c1e1500 */
[----:B-1----:R-:W-:Y:S01]  /*1420*/  LEA R4, P0, R8, R32, 0x1 ;  /* 0x0000002008047211 */ /* 0x002fe200078008ff */
[----:B----4-:R-:W-:-:S03]  /*1430*/  IMAD R7, R39, 0x2, R0 ;  /* 0x0000000227077824 */ /* 0x010fc600078e0200 */
[----:B------:R-:W-:Y:S01]  /*1440*/  LEA.HI.X.SX32 R5, R8, R33, 0x1, P0 ;  /* 0x0000002108057211 */ /* 0x000fe200000f0eff */
[----:B------:R-:W-:Y:S01]  /*1450*/  STL [R1+0x10], R16 ;  /* 0x0000101001007387 */ /* 0x000fe20000100800 */
[CC--:B0-----:R-:W-:Y:S02]  /*1460*/  LEA R2, P0, R0.reuse, R32.reuse, 0x1 ;  /* 0x0000002000027211 */ /* 0x0c1fe400078008ff */
[----:B------:R-:W-:Y:S02]  /*1470*/  LEA R8, R39, R7, 0x1 ;  /* 0x0000000727087211 */ /* 0x000fe400078e08ff */
[C---:B------:R-:W-:Y:S02]  /*1480*/  LEA R6, P1, R7.reuse, R32, 0x1 ;  /* 0x0000002007067211 */ /* 0x040fe400078208ff */
[-C--:B------:R-:W-:Y:S02]  /*1490*/  LEA.HI.X.SX32 R3, R0, R33.reuse, 0x1, P0 ;  /* 0x0000002100037211 */ /* 0x080fe400000f0eff */
[----:B------:R-:W-:Y:S01]  /*14a0*/  LEA.HI.X.SX32 R7, R7, R33, 0x1, P1 ;  /* 0x0000002107077211 */ /* 0x000fe200008f0eff */
[----:B------:R-:W-:-:S04]  /*14b0*/  IMAD R0, R39, 0x2, R8 ;  /* 0x0000000227007824 */ /* 0x000fc800078e0208 */
[----:B------:R0:W4:Y:S04]  /*14c0*/  LDG.E.U16 R60, [R6.64] ;  /* 0x00000004063c7981 */ /* 0x000128000c1e1500 */
[----:B--2---:R-:W-:Y:S04]  /*14d0*/  STL [R1+0x244], R61 ;  /* 0x0002443d01007387 */ /* 0x004fe80000100800 */
[----:B------:R1:W-:Y:S04]  /*14e0*/  STL [R1+0xac], R12 ;  /* 0x0000ac0c01007387 */ /* 0x0003e80000100800 */
[----:B-1----:R1:W2:Y:S02]  /*14f0*/  LDG.E.U16 R12, [R4.64] ;  /* 0x00000004040c7981 */ /* 0x0022a4000c1e1500 */
[----:B-1----:R-:W-:-:S04]  /*1500*/  LEA R4, P0, R8, R32, 0x1 ;  /* 0x0000002008047211 */ /* 0x002fc800078008ff */
[----:B------:R-:W-:-:S05]  /*1510*/  LEA.HI.X.SX32 R5, R8, R33, 0x1, P0 ;  /* 0x0000002108057211 */ /* 0x000fca00000f0eff */
[----:B------:R1:W2:Y:S01]  /*1520*/  LDG.E.U16 R57, [R4.64] ;  /* 0x0000000404397981 */ /* 0x0002a2000c1e1500 */
[----:B------:R-:W-:-:S03]  /*1530*/  IMAD R8, R39, 0x2, R0 ;  /* 0x0000000227087824 */ /* 0x000fc600078e0200 */
[----:B------:R1:W-:Y:S01]  /*1540*/  STL [R1+0xa8], R11 ;  /* 0x0000a80b01007387 */ /* 0x0003e20000100800 */
[----:B0-----:R-:W-:-:S05]  /*1550*/  IMAD R7, R39, 0x2, R8 ;  /* 0x0000000227077824 */ /* 0x001fca00078e0208 */
[-C--:B------:R-:W-:Y:S01]  /*1560*/  LEA R6, P1, R7, R32.reuse, 0x1 ;  /* 0x0000002007067211 */ /* 0x080fe200078208ff */
[----:B-1----:R0:W2:Y:S02]  /*1570*/  LDG.E.U16 R11, [R2.64] ;  /* 0x00000004020b7981 */ /* 0x0020a4000c1e1500 */
[----:B0-----:R-:W-:-:S04]  /*1580*/  LEA R2, P0, R0, R32, 0x1 ;  /* 0x0000002000027211 */ /* 0x001fc800078008ff */
[-C--:B------:R-:W-:Y:S01]  /*1590*/  LEA.HI.X.SX32 R3, R0, R33.reuse, 0x1, P0 ;  /* 0x0000002100037211 */ /* 0x080fe200000f0eff */
[----:B------:R-:W-:Y:S01]  /*15a0*/  IMAD R0, R39, 0x2, R7 ;  /* 0x0000000227007824 */ /* 0x000fe200078e0207 */
[----:B------:R-:W-:-:S05]  /*15b0*/  LEA.HI.X.SX32 R7, R7, R33, 0x1, P1 ;  /* 0x0000002107077211 */ /* 0x000fca00008f0eff */
[----:B------:R0:W2:Y:S01]  /*15c0*/  LDG.E.U16 R56, [R6.64] ;  /* 0x0000000406387981 */ /* 0x0000a2000c1e1500 */
[----:B------:R-:W-:-:S03]  /*15d0*/  LEA R4, P0, R8, R32, 0x1 ;  /* 0x0000002008047211 */ /* 0x000fc600078008ff */
[----:B---3--:R-:W-:Y:S04]  /*15e0*/  STL [R1+0xc], R15 ;  /* 0x00000c0f01007387 */ /* 0x008fe80000100800 */
[----:B-----5:R-:W-:Y:S04]  /*15f0*/  STL [R1+0x4], R14 ;  /* 0x0000040e01007387 */ /* 0x020fe80000100800 */
[----:B----4-:R-:W-:Y:S01]  /*1600*/  STL [R1+0x248], R60 ;  /* 0x0002483c01007387 */ /* 0x010fe20000100800 */
[----:B------:R-:W-:Y:S02]  /*1610*/  LEA.HI.X.SX32 R5, R8, R33, 0x1, P0 ;  /* 0x0000002108057211 */ /* 0x000fe400000f0eff */
[----:B------:R-:W-:Y:S01]  /*1620*/  LEA R8, R39, R0, 0x1 ;  /* 0x0000000027087211 */ /* 0x000fe200078e08ff */
[----:B--2---:R-:W-:Y:S04]  /*1630*/  STL [R1+0x24c], R57 ;  /* 0x00024c3901007387 */ /* 0x004fe80000100800 */
[----:B------:R-:W-:Y:S04]  /*1640*/  STL [R1+0x9c], R13 ;  /* 0x00009c0d01007387 */ /* 0x000fe80000100800 */
[----:B------:R1:W-:Y:S04]  /*1650*/  STL [R1+0x98], R10 ;  /* 0x0000980a01007387 */ /* 0x0003e80000100800 */
[----:B-1----:R1:W2:Y:S02]  /*1660*/  LDG.E.U16 R10, [R2.64] ;  /* 0x00000004020a7981 */ /* 0x0022a4000c1e1500 */
[----:B-1----:R-:W-:-:S04]  /*1670*/  LEA R2, P0, R0, R32, 0x1 ;  /* 0x0000002000027211 */ /* 0x002fc800078008ff */
[----:B------:R-:W-:Y:S01]  /*1680*/  LEA.HI.X.SX32 R3, R0, R33, 0x1, P0 ;  /* 0x0000002100037211 */ /* 0x000fe200000f0eff */
[C---:B------:R-:W-:Y:S01]  /*1690*/  IMAD R0, R39.reuse, 0x2, R8 ;  /* 0x0000000227007824 */ /* 0x040fe200078e0208 */
[----:B------:R1:W-:Y:S04]  /*16a0*/  STL [R1], R9 ;  /* 0x0000000901007387 */ /* 0x0003e80000100800 */
[----:B------:R3:W4:Y:S01]  /*16b0*/  LDG.E.U16 R55, [R2.64] ;  /* 0x0000000402377981 */ /* 0x000722000c1e1500 */
[----:B0-----:R-:W-:-:S03]  /*16c0*/  IMAD R7, R39, 0x2, R0 ;  /* 0x0000000227077824 */ /* 0x001fc600078e0200 */
[----:B-1----:R0:W5:Y:S02]  /*16d0*/  LDG.E.U16 R9, [R4.64] ;  /* 0x0000000404097981 */ /* 0x002164000c1e1500 */
[-C--:B------:R-:W-:Y:S02]  /*16e0*/  LEA R6, P1, R7, R32.reuse, 0x1 ;  /* 0x0000002007067211 */ /* 0x080fe400078208ff */
[CC--:B0-----:R-:W-:Y:S01]  /*16f0*/  LEA R4, P0, R8.reuse, R32.reuse, 0x1 ;  /* 0x0000002008047211 */ /* 0x0c1fe200078008ff */
[----:B------:R-:W-:Y:S03]  /*1700*/  STL [R1+0x250], R56 ;  /* 0x0002503801007387 */ /* 0x000fe60000100800 */
[-C--:B------:R-:W-:Y:S01]  /*1710*/  LEA.HI.X.SX32 R5, R8, R33.reuse, 0x1, P0 ;  /* 0x0000002108057211 */ /* 0x080fe200000f0eff */
[----:B------:R-:W-:Y:S01]  /*1720*/  IMAD R8, R39, 0x2, R7 ;  /* 0x0000000227087824 */ /* 0x000fe200078e0207 */
[----:B---3--:R-:W-:Y:S01]  /*1730*/  LEA R2, P0, R0, R32, 0x1 ;  /* 0x0000002000027211 */ /* 0x008fe200078008ff */
[----:B------:R0:W-:Y:S01]  /*1740*/  STL [R1+0x8c], R12 ;  /* 0x00008c0c01007387 */ /* 0x0001e20000100800 */
[----:B------:R-:W-:-:S02]  /*1750*/  LEA.HI.X.SX32 R7, R7, R33, 0x1, P1 ;  /* 0x0000002107077211 */ /* 0x000fc400008f0eff */
[----:B------:R-:W-:-:S03]  /*1760*/  LEA.HI.X.SX32 R3, R0, R33, 0x1, P0 ;  /* 0x0000002100037211 */ /* 0x000fc600000f0eff */
[----:B------:R1:W3:Y:S04]  /*1770*/  LDG.E.U16 R54, [R6.64] ;  /* 0x0000000406367981 */ /* 0x0002e8000c1e1500 */
[----:B0-----:R0:W2:Y:S02]  /*1780*/  LDG.E.U16 R12, [R4.64] ;  /* 0x00000004040c7981 */ /* 0x0010a4000c1e1500 */
[----:B0-----:R-:W-:-:S04]  /*1790*/  LEA R4, P0, R8, R32, 0x1 ;  /* 0x0000002008047211 */ /* 0x001fc800078008ff */
[----:B------:R-:W-:-:S05]  /*17a0*/  LEA.HI.X.SX32 R5, R8, R33, 0x1, P0 ;  /* 0x0000002108057211 */ /* 0x000fca00000f0eff */
[----:B------:R0:W5:Y:S01]  /*17b0*/  LDG.E.U16 R51, [R4.64] ;  /* 0x0000000404337981 */ /* 0x000162000c1e1500 */
[----:B------:R-:W-:-:S05]  /*17c0*/  IMAD R0, R39, 0x2, R8 ;  /* 0x0000000227007824 */ /* 0x000fca00078e0208 */
[----:B------:R-:W-:-:S05]  /*17d0*/  LEA R8, R39, R0, 0x1 ;  /* 0x0000000027087211 */ /* 0x000fca00078e08ff */
[----:B-1----:R-:W-:-:S05]  /*17e0*/  IMAD R7, R39, 0x2, R8 ;  /* 0x0000000227077824 */ /* 0x002fca00078e0208 */
[-C--:B------:R-:W-:Y:S01]  /*17f0*/  LEA R6, P1, R7, R32.reuse, 0x1 ;  /* 0x0000002007067211 */ /* 0x080fe200078208ff */
[----:B----4-:R-:W-:Y:S04]  /*1800*/  STL [R1+0x254], R55 ;  /* 0x0002543701007387 */ /* 0x010fe80000100800 */
[----:B------:R1:W-:Y:S04]  /*1810*/  STL [R1+0x88], R11 ;  /* 0x0000880b01007387 */ /* 0x0003e80000100800 */
[----:B-1----:R1:W4:Y:S02]  /*1820*/  LDG.E.U16 R11, [R2.64] ;  /* 0x00000004020b7981 */ /* 0x002324000c1e1500 */
[----:B-1----:R-:W-:-:S04]  /*1830*/  LEA R2, P0, R0, R32, 0x1 ;  /* 0x0000002000027211 */ /* 0x002fc800078008ff */
[-C--:B------:R-:W-:Y:S01]  /*1840*/  LEA.HI.X.SX32 R3, R0, R33.reuse, 0x1, P0 ;  /* 0x0000002100037211 */ /* 0x080fe200000f0eff */
[----:B------:R-:W-:Y:S01]  /*1850*/  IMAD R0, R39, 0x2, R7 ;  /* 0x0000000227007824 */ /* 0x000fe200078e0207 */
[----:B------:R-:W-:Y:S02]  /*1860*/  LEA.HI.X.SX32 R7, R7, R33, 0x1, P1 ;  /* 0x0000002107077211 */ /* 0x000fe400008f0eff */
[----:B0-----:R-:W-:-:S03]  /*1870*/  LEA R4, P0, R8, R32, 0x1 ;  /* 0x0000002008047211 */ /* 0x001fc600078008ff */
[----:B------:R0:W4:Y:S01]  /*1880*/  LDG.E.U16 R50, [R6.64] ;  /* 0x0000000406327981 */ /* 0x000122000c1e1500 */
[----:B------:R-:W-:-:S03]  /*1890*/  LEA.HI.X.SX32 R5, R8, R33, 0x1, P0 ;  /* 0x0000002108057211 */ /* 0x000fc600000f0eff */
[----:B---3--:R-:W-:Y:S01]  /*18a0*/  STL [R1+0x258], R54 ;  /* 0x0002583601007387 */ /* 0x008fe20000100800 */
[----:B------:R-:W-:-:S03]  /*18b0*/  IMAD R8, R39, 0x2, R0 ;  /* 0x0000000227087824 */ /* 0x000fc600078e0200 */
[----:B--2---:R1:W-:Y:S04]  /*18c0*/  STL [R1+0x7c], R10 ;  /* 0x00007c0a01007387 */ /* 0x0043e80000100800 */
[----:B-1----:R1:W2:Y:S04]  /*18d0*/  LDG.E.U16 R10, [R2.64] ;  /* 0x00000004020a7981 */ /* 0x0022a8000c1e1500 */
[----:B-----5:R-:W-:Y:S01]  /*18e0*/  STL [R1+0x25c], R51 ;  /* 0x00025c3301007387 */ /* 0x020fe20000100800 */
[----:B-1----:R-:W-:-:S03]  /*18f0*/  LEA R2, P0, R0, R32, 0x1 ;  /* 0x0000002000027211 */ /* 0x002fc600078008ff */
[----:B------:R1:W-:Y:S01]  /*1900*/  STL [R1+0x78], R9 ;  /* 0x0000780901007387 */ /* 0x0003e20000100800 */
[----:B------:R-:W-:-:S03]  /*1910*/  LEA.HI.X.SX32 R3, R0, R33, 0x1, P0 ;  /* 0x0000002100037211 */ /* 0x000fc600000f0eff */
[----:B-1----:R1:W3:Y:S01]  /*1920*/  LDG.E.U16 R9, [R4.64] ;  /* 0x0000000404097981 */ /* 0x0022e2000c1e1500 */
[----:B------:R-:W-:-:S03]  /*1930*/  IMAD R0, R39, 0x2, R8 ;  /* 0x0000000227007824 */ /* 0x000fc600078e0208 */
[----:B------:R5:W2:Y:S01]  /*1940*/  LDG.E.U16 R49, [R2.64] ;  /* 0x0000000402317981 */ /* 0x000aa2000c1e1500 */
[----:B-1----:R-:W-:-:S04]  /*1950*/  LEA R4, P0, R8, R32, 0x1 ;  /* 0x0000002008047211 */ /* 0x002fc800078008ff */
[----:B------:R-:W-:-:S05]  /*1960*/  LEA.HI.X.SX32 R5, R8, R33, 0x1, P0 ;  /* 0x0000002108057211 */ /* 0x000fca00000f0eff */
[----:B------:R1:W2:Y:S01]  /*1970*/  LDG.E.U16 R48, [R4.64] ;  /* 0x0000000404307981 */ /* 0x0002a2000c1e1500 */
[----:B0-----:R-:W-:Y:S02]  /*1980*/  LEA R7, R39, R0, 0x1 ;  /* 0x0000000027077211 */ /* 0x001fe400078e08ff */
[----:B-----5:R-:W-:-:S03]  /*1990*/  LEA R2, P0, R0, R32, 0x1 ;  /* 0x0000002000027211 */ /* 0x020fc600078008ff */
[----:B------:R-:W-:Y:S01]  /*19a0*/  IMAD R8, R39, 0x2, R7 ;  /* 0x0000000227087824 */ /* 0x000fe200078e0207 */
[-C--:B------:R-:W-:Y:S02]  /*19b0*/  LEA R6, P1, R7, R32.reuse, 0x1 ;  /* 0x0000002007067211 */ /* 0x080fe400078208ff */
[-C--:B------:R-:W-:Y:S01]  /*19c0*/  LEA.HI.X.SX32 R3, R0, R33.reuse, 0x1, P0 ;  /* 0x0000002100037211 */ /* 0x080fe200000f0eff */
[----:B------:R-:W-:Y:S01]  /*19d0*/  IMAD R0, R39, 0x2, R8 ;  /* 0x0000000227007824 */ /* 0x000fe200078e0208 */
[C---:B-1----:R-:W-:Y:S02]  /*19e0*/  LEA R4, P0, R8.reuse, R32, 0x1 ;  /* 0x0000002008047211 */ /* 0x042fe400078008ff */
[-C--:B------:R-:W-:Y:S02]  /*19f0*/  LEA.HI.X.SX32 R7, R7, R33.reuse, 0x1, P1 ;  /* 0x0000002107077211 */ /* 0x080fe400008f0eff */
[----:B------:R-:W-:Y:S01]  /*1a00*/  LEA.HI.X.SX32 R5, R8, R33, 0x1, P0 ;  /* 0x0000002108057211 */ /* 0x000fe200000f0eff */
[----:B------:R-:W-:-:S02]  /*1a10*/  IMAD R8, R39, 0x2, R0 ;  /* 0x0000000227087824 */ /* 0x000fc400078e0200 */
[----:B------:R0:W5:Y:S04]  /*1a20*/  LDG.E.U16 R47, [R6.64] ;  /* 0x00000004062f7981 */ /* 0x000168000c1e1500 */
[----:B------:R1:W5:Y:S01]  /*1a30*/  LDG.E.U16 R45, [R4.64] ;  /* 0x00000004042d7981 */ /* 0x000362000c1e1500 */
[----:B0-----:R-:W-:-:S05]  /*1a40*/  IMAD R6, R39, 0x2, R8 ;  /* 0x0000000227067824 */ /* 0x001fca00078e0208 */
[----:B------:R-:W-:-:S04]  /*1a50*/  LEA R24, P1, R6, R32, 0x1 ;  /* 0x0000002006187211 */ /* 0x000fc800078208ff */
[----:B------:R-:W-:-:S05]  /*1a60*/  LEA.HI.X.SX32 R25, R6, R33, 0x1, P1 ;  /* 0x0000002106197211 */ /* 0x000fca00008f0eff */
[----:B------:R0:W5:Y:S04]  /*1a70*/  LDG.E.U16 R24, [R24.64] ;  /* 0x0000000418187981 */ /* 0x000168000c1e1500 */
[----:B----4-:R-:W-:Y:S04]  /*1a80*/  STL [R1+0x260], R50 ;  /* 0x0002603201007387 */ /* 0x010fe80000100800 */
[----:B------:R-:W-:Y:S04]  /*1a90*/  STL [R1+0x6c], R12 ;  /* 0x00006c0c01007387 */ /* 0x000fe80000100800 */
[----:B------:R4:W-:Y:S04]  /*1aa0*/  STL [R1+0x68], R11 ;  /* 0x0000680b01007387 */ /* 0x0009e80000100800 */
[----:B----4-:R4:W5:Y:S02]  /*1ab0*/  LDG.E.U16 R11, [R2.64] ;  /* 0x00000004020b7981 */ /* 0x010964000c1e1500 */
[----:B----4-:R-:W-:-:S04]  /*1ac0*/  LEA R2, P0, R0, R32, 0x1 ;  /* 0x0000002000027211 */ /* 0x010fc800078008ff */
[-C--:B------:R-:W-:Y:S02]  /*1ad0*/  LEA.HI.X.SX32 R3, R0, R33.reuse, 0x1, P0 ;  /* 0x0000002100037211 */ /* 0x080fe400000f0eff */
[C---:B-1----:R-:W-:Y:S02]  /*1ae0*/  LEA R4, P0, R8.reuse, R32, 0x1 ;  /* 0x0000002008047211 */ /* 0x042fe400078008ff */
[----:B------:R-:W-:Y:S01]  /*1af0*/  LEA R0, R39, R6, 0x1 ;  /* 0x0000000627007211 */ /* 0x000fe200078e08ff */
[----:B------:R1:W4:Y:S01]  /*1b00*/  LDG.E.U16 R43, [R2.64] ;  /* 0x00000004022b7981 */ /* 0x000322000c1e1500 */
[----:B------:R-:W-:-:S03]  /*1b10*/  LEA.HI.X.SX32 R5, R8, R33, 0x1, P0 ;  /* 0x0000002108057211 */ /* 0x000fc600000f0eff */
[----:B------:R-:W-:Y:S02]  /*1b20*/  IMAD R6, R39, 0x2, R0 ;  /* 0x0000000227067824 */ /* 0x000fe400078e0200 */
[----:B------:R0:W4:Y:S01]  /*1b30*/  LDG.E.U16 R13, [R4.64] ;  /* 0x00000004040d7981 */ /* 0x000122000c1e1500 */
[----:B-1----:R-:W-:-:S04]  /*1b40*/  LEA R2, P0, R0, R32, 0x1 ;  /* 0x0000002000027211 */ /* 0x002fc800078008ff */
[----:B------:R-:W-:Y:S01]  /*1b50*/  LEA.HI.X.SX32 R3, R0, R33, 0x1, P0 ;  /* 0x0000002100037211 */ /* 0x000fe200000f0eff */
[----:B------:R-:W-:Y:S01]  /*1b60*/  IMAD R0, R39, 0x2, R6 ;  /* 0x0000000227007824 */ /* 0x000fe200078e0206 */
[----:B------:R-:W-:-:S03]  /*1b70*/  LEA R8, P0, R6, R32, 0x1 ;  /* 0x0000002006087211 */ /* 0x000fc600078008ff */
[----:B------:R1:W4:Y:S04]  /*1b80*/  LDG.E.U16 R15, [R2.64] ;  /* 0x00000004020f7981 */ /* 0x000328000c1e1500 */
[----:B--2---:R-:W-:Y:S04]  /*1b90*/  STL [R1+0x240], R48 ;  /* 0x0002403001007387 */ /* 0x004fe80000100800 */
[----:B------:R-:W-:Y:S04]  /*1ba0*/  STL [R1+0x5c], R10 ;  /* 0x00005c0a01007387 */ /* 0x000fe80000100800 */
[----:B---3--:R2:W-:Y:S02]  /*1bb0*/  STL [R1+0x58], R9 ;  /* 0x0000580901007387 */ /* 0x0085e40000100800 */
[----:B--2---:R-:W-:-:S02]  /*1bc0*/  LEA.HI.X.SX32 R9, R6, R33, 0x1, P0 ;  /* 0x0000002106097211 */ /* 0x004fc400000f0eff */
[C---:B-1----:R-:W-:Y:S01]  /*1bd0*/  LEA R2, P0, R0.reuse, R32, 0x1 ;  /* 0x0000002000027211 */ /* 0x042fe200078008ff */
[----:B0-----:R-:W-:Y:S02]  /*1be0*/  IMAD R4, R39, 0x2, R0 ;  /* 0x0000000227047824 */ /* 0x001fe400078e0200 */
[----:B------:R0:W2:Y:S01]  /*1bf0*/  LDG.E.U16 R8, [R8.64] ;  /* 0x0000000408087981 */ /* 0x0000a2000c1e1500 */
[----:B------:R-:W-:-:S05]  /*1c00*/  LEA.HI.X.SX32 R3, R0, R33, 0x1, P0 ;  /* 0x0000002100037211 */ /* 0x000fca00000f0eff */
[----:B------:R1:W3:Y:S01]  /*1c10*/  LDG.E.U16 R20, [R2.64] ;  /* 0x0000000402147981 */ /* 0x0002e2000c1e1500 */
[----:B------:R-:W-:Y:S01]  /*1c20*/  IMAD R5, R39, 0x2, R4 ;  /* 0x0000000227057824 */ /* 0x000fe200078e0204 */
[----:B------:R-:W-:-:S04]  /*1c30*/  LEA R6, P1, R4, R32, 0x1 ;  /* 0x0000002004067211 */ /* 0x000fc800078208ff */
[----:B------:R-:W-:Y:S02]  /*1c40*/  LEA.HI.X.SX32 R7, R4, R33, 0x1, P1 ;  /* 0x0000002104077211 */ /* 0x000fe400008f0eff */
[----:B------:R-:W-:Y:S02]  /*1c50*/  LEA R10, R39, R5, 0x1 ;  /* 0x00000005270a7211 */ /* 0x000fe400078e08ff */
[-C--:B------:R-:W-:Y:S01]  /*1c60*/  LEA R4, P0, R5, R32.reuse, 0x1 ;  /* 0x0000002005047211 */ /* 0x080fe200078008ff */
[----:B------:R0:W2:Y:S02]  /*1c70*/  LDG.E.U16 R23, [R6.64] ;  /* 0x0000000406177981 */ /* 0x0000a4000c1e1500 */
[----:B------:R-:W-:Y:S01]  /*1c80*/  IMAD R0, R39, 0x2, R10 ;  /* 0x0000000227007824 */ /* 0x000fe200078e020a */
[----:B------:R-:W-:Y:S02]  /*1c90*/  LEA.HI.X.SX32 R5, R5, R33, 0x1, P0 ;  /* 0x0000002105057211 */ /* 0x000fe400000f0eff */
[----:B-1----:R-:W-:-:S03]  /*1ca0*/  LEA R2, P0, R10, R32, 0x1 ;  /* 0x000000200a027211 */ /* 0x002fc600078008ff */
[----:B------:R1:W2:Y:S01]  /*1cb0*/  LDG.E.U16 R14, [R4.64] ;  /* 0x00000004040e7981 */ /* 0x0002a2000c1e1500 */
[----:B------:R-:W-:Y:S01]  /*1cc0*/  LEA.HI.X.SX32 R3, R10, R33, 0x1, P0 ;  /* 0x000000210a037211 */ /* 0x000fe200000f0eff */
[----:B0-----:R-:W-:Y:S01]  /*1cd0*/  IMAD R9, R39, 0x2, R0 ;  /* 0x0000000227097824 */ /* 0x001fe200078e0200 */
[----:B-1----:R-:W-:-:S03]  /*1ce0*/  LEA R4, P0, R0, R32, 0x1 ;  /* 0x0000002000047211 */ /* 0x002fc600078008ff */
[----:B------:R0:W2:Y:S01]  /*1cf0*/  LDG.E.U16 R7, [R2.64] ;  /* 0x0000000402077981 */ /* 0x0000a2000c1e1500 */
[----:B------:R-:W-:Y:S01]  /*1d00*/  LEA.HI.X.SX32 R5, R0, R33, 0x1, P0 ;  /* 0x0000002100057211 */ /* 0x000fe200000f0eff */
[----:B------:R-:W-:-:S04]  /*1d10*/  IMAD R12, R39, 0x2, R9 ;  /* 0x00000002270c7824 */ /* 0x000fc800078e0209 */
[----:B------:R1:W2:Y:S01]  /*1d20*/  LDG.E.U16 R19, [R4.64] ;  /* 0x0000000404137981 */ /* 0x0002a2000c1e1500 */
[----:B------:R-:W-:Y:S01]  /*1d30*/  IMAD R6, R39, 0x2, R12 ;  /* 0x0000000227067824 */ /* 0x000fe200078e020c */
[CC--:B0-----:R-:W-:Y:S02]  /*1d40*/  LEA R2, P0, R12.reuse, R32.reuse, 0x1 ;  /* 0x000000200c027211 */ /* 0x0c1fe400078008ff */
[----:B------:R-:W-:Y:S02]  /*1d50*/  LEA R10, P1, R9, R32, 0x1 ;  /* 0x00000020090a7211 */ /* 0x000fe400078208ff */
[----:B------:R-:W-:Y:S02]  /*1d60*/  LEA R0, R39, R6, 0x1 ;  /* 0x0000000627007211 */ /* 0x000fe400078e08ff */
[----:B------:R-:W-:Y:S02]  /*1d70*/  LEA.HI.X.SX32 R3, R12, R33, 0x1, P0 ;  /* 0x000000210c037211 */ /* 0x000fe400000f0eff */
[----:B-1----:R-:W-:-:S04]  /*1d80*/  LEA R4, P0, R6, R32, 0x1 ;  /* 0x0000002006047211 */ /* 0x002fc800078008ff */
[----:B------:R-:W-:-:S05]  /*1d90*/  LEA.HI.X.SX32 R5, R6, R33, 0x1, P0 ;  /* 0x0000002106057211 */ /* 0x000fca00000f0eff */
[----:B------:R0:W2:Y:S04]  /*1da0*/  LDG.E.U16 R6, [R4.64] ;  /* 0x0000000404067981 */ /* 0x0000a8000c1e1500 */
[----:B-----5:R1:W-:Y:S02]  /*1db0*/  STL [R1+0x48], R11 ;  /* 0x0000480b01007387 */ /* 0x0203e40000100800 */
[----:B-1----:R-:W-:Y:S01]  /*1dc0*/  LEA.HI.X.SX32 R11, R9, R33, 0x1, P1 ;  /* 0x00000021090b7211 */ /* 0x002fe200008f0eff */
[----:B------:R-:W-:-:S04]  /*1dd0*/  IMAD R9, R39, 0x2, R0 ;  /* 0x0000000227097824 */ /* 0x000fc800078e0200 */
[C---:B------:R-:W-:Y:S01]  /*1de0*/  IMAD R18, R39.reuse, 0x2, R9 ;  /* 0x0000000227127824 */ /* 0x040fe200078e0209 */
[----:B------:R1:W5:Y:S04]  /*1df0*/  LDG.E.U16 R22, [R10.64] ;  /* 0x000000040a167981 */ /* 0x000368000c1e1500 */
[----:B----4-:R4:W-:Y:S01]  /*1e00*/  STL [R1+0x38], R13 ;  /* 0x0000380d01007387 */ /* 0x0109e20000100800 */
[----:B------:R-:W-:-:S03]  /*1e10*/  IMAD R12, R39, 0x2, R18 ;  /* 0x00000002270c7824 */ /* 0x000fc600078e0212 */
[----:B----4-:R4:W5:Y:S02]  /*1e20*/  LDG.E.U16 R13, [R2.64] ;  /* 0x00000004020d7981 */ /* 0x010964000c1e1500 */
[----:B----4-:R-:W-:-:S04]  /*1e30*/  LEA R2, P0, R0, R32, 0x1 ;  /* 0x0000002000027211 */ /* 0x010fc800078008ff */
[----:B------:R-:W-:Y:S02]  /*1e40*/  LEA.HI.X.SX32 R3, R0, R33, 0x1, P0 ;  /* 0x0000002100037211 */ /* 0x000fe400000f0eff */
[----:B0-----:R-:W-:Y:S01]  /*1e50*/  LEA R4, P0, R18, R32, 0x1 ;  /* 0x0000002012047211 */ /* 0x001fe200078008ff */
[----:B------:R-:W-:-:S03]  /*1e60*/  IMAD R17, R39, 0x2, R12 ;  /* 0x0000000227117824 */ /* 0x000fc600078e020c */
[----:B------:R-:W-:Y:S01]  /*1e70*/  LEA.HI.X.SX32 R5, R18, R33, 0x1, P0 ;  /* 0x0000002112057211 */ /* 0x000fe200000f0eff */
[----:B---3--:R0:W-:Y:S01]  /*1e80*/  STL [R1+0x28], R20 ;  /* 0x0000281401007387 */ /* 0x0081e20000100800 */
[----:B-1----:R-:W-:Y:S02]  /*1e90*/  LEA R10, P1, R9, R32, 0x1 ;  /* 0x00000020090a7211 */ /* 0x002fe400078208ff */
[----:B------:R-:W-:Y:S01]  /*1ea0*/  LEA R16, R39, R17, 0x1 ;  /* 0x0000001127107211 */ /* 0x000fe200078e08ff */
[----:B------:R-:W3:Y:S04]  /*1eb0*/  LDL.LU R50, [R1+0xc4] ;  /* 0x0000c40001327983 */ /* 0x000ee80000300800 */
[----:B0-----:R0:W4:Y:S01]  /*1ec0*/  LDG.E.U16 R20, [R2.64] ;  /* 0x0000000402147981 */ /* 0x001122000c1e1500 */
[----:B------:R-:W-:-:S03]  /*1ed0*/  LEA.HI.X.SX32 R11, R9, R33, 0x1, P1 ;  /* 0x00000021090b7211 */ /* 0x000fc600008f0eff */
[----:B------:R-:W3:Y:S01]  /*1ee0*/  LDL.LU R51, [R1+0xb4] ;  /* 0x0000b40001337983 */ /* 0x000ee20000300800 */
[CC--:B0-----:R-:W-:Y:S01]  /*1ef0*/  LEA R2, P0, R12.reuse, R32.reuse, 0x1 ;  /* 0x000000200c027211 */ /* 0x0c1fe200078008ff */
[----:B------:R-:W-:Y:S02]  /*1f00*/  IMAD R9, R39, 0x2, R16 ;  /* 0x0000000227097824 */ /* 0x000fe400078e0210 */
[----:B------:R-:W3:Y:S01]  /*1f10*/  LDL.LU R54, [R1+0x94] ;  /* 0x0000940001367983 */ /* 0x000ee20000300800 */
[-C--:B------:R-:W-:Y:S02]  /*1f20*/  LEA.HI.X.SX32 R3, R12, R33.reuse, 0x1, P0 ;  /* 0x000000210c037211 */ /* 0x080fe400000f0eff */
[----:B------:R-:W-:Y:S01]  /*1f30*/  LEA R58, P0, R17, R32, 0x1 ;  /* 0x00000020113a7211 */ /* 0x000fe200078008ff */
[----:B------:R-:W-:Y:S01]  /*1f40*/  IMAD R0, R39, 0x2, R9 ;  /* 0x0000000227007824 */ /* 0x000fe200078e0209 */
[----:B------:R-:W3:Y:S02]  /*1f50*/  LDL.LU R55, [R1+0x84] ;  /* 0x0000840001377983 */ /* 0x000ee40000300800 */
[----:B------:R-:W-:Y:S01]  /*1f60*/  LEA.HI.X.SX32 R59, R17, R33, 0x1, P0 ;  /* 0x00000021113b7211 */ /* 0x000fe200000f0eff */
[C---:B------:R-:W-:Y:S01]  /*1f70*/  IMAD R25, R39.reuse, 0x2, R0 ;  /* 0x0000000227197824 */ /* 0x040fe200078e0200 */
[----:B------:R-:W3:Y:S04]  /*1f80*/  LDL.LU R56, [R1+0x74] ;  /* 0x0000740001387983 */ /* 0x000ee80000300800 */
[----:B------:R0:W3:Y:S01]  /*1f90*/  LDG.E.U16 R58, [R58.64] ;  /* 0x000000043a3a7981 */ /* 0x0000e2000c1e1500 */
[----:B------:R-:W-:-:S03]  /*1fa0*/  IMAD R26, R39, 0x2, R25 ;  /* 0x00000002271a7824 */ /* 0x000fc600078e0219 */
[----:B------:R-:W4:Y:S04]  /*1fb0*/  LDL.LU R57, [R1+0x64] ;  /* 0x0000640001397983 */ /* 0x000f280000300800 */
[----:B------:R-:W5:Y:S04]  /*1fc0*/  LDL.LU R60, [R1+0x54] ;  /* 0x00005400013c7983 */ /* 0x000f680000300800 */
[----:B------:R-:W5:Y:S04]  /*1fd0*/  LDL.LU R61, [R1+0x4c] ;  /* 0x00004c00013d7983 */ /* 0x000f680000300800 */
[----:B------:R-:W5:Y:S04]  /*1fe0*/  LDL.LU R48, [R1] ;  /* 0x0000000001307983 */ /* 0x000f680000300800 */
[----:B--2---:R1:W-:Y:S04]  /*1ff0*/  STL [R1+0x18], R19 ;  /* 0x0000181301007387 */ /* 0x0043e80000100800 */
[----:B------:R2:W5:Y:S04]  /*2000*/  LDG.E.U16 R12, [R4.64] ;  /* 0x00000004040c7981 */ /* 0x000568000c1e1500 */
[----:B------:R0:W5:Y:S01]  /*2010*/  LDG.E.U16 R21, [R10.64] ;  /* 0x000000040a157981 */ /* 0x000162000c1e1500 */
[----:B-1----:R-:W-:-:S03]  /*2020*/  LEA R19, R39, R26, 0x1 ;  /* 0x0000001a27137211 */ /* 0x002fc600078e08ff */
[----:B--2---:R1:W2:Y:S02]  /*2030*/  LDG.E.U16 R5, [R2.64] ;  /* 0x0000000402057981 */ /* 0x0042a4000c1e1500 */
[----:B------:R-:W-:-:S04]  /*2040*/  IMAD R18, R39, 0x2, R19 ;  /* 0x0000000227127824 */ /* 0x000fc800078e0213 */
[----:B------:R-:W-:Y:S01]  /*2050*/  IMAD R37, R39, 0x2, R18 ;  /* 0x0000000227257824 */ /* 0x000fe200078e0212 */
[----:B0-----:R-:W-:-:S03]  /*2060*/  LEA R10, P1, R16, R32, 0x1 ;  /* 0x00000020100a7211 */ /* 0x001fc600078208ff */
[----:B------:R-:W-:Y:S01]  /*2070*/  IMAD R27, R39, 0x2, R37 ;  /* 0x00000002271b7824 */ /* 0x000fe200078e0225 */
[CC--:B-1----:R-:W-:Y:S02]  /*2080*/  LEA R2, P0, R9.reuse, R32.reuse, 0x1 ;  /* 0x0000002009027211 */ /* 0x0c2fe400078008ff */
[-C--:B------:R-:W-:Y:S02]  /*2090*/  LEA.HI.X.SX32 R11, R16, R33.reuse, 0x1, P1 ;  /* 0x00000021100b7211 */ /* 0x080fe400008f0eff */
[----:B------:R-:W-:Y:S01]  /*20a0*/  LEA.HI.X.SX32 R3, R9, R33, 0x1, P0 ;  /* 0x0000002109037211 */ /* 0x000fe200000f0eff */
[----:B------:R-:W-:Y:S01]  /*20b0*/  IMAD R9, R39, 0x2, R27 ;  /* 0x0000000227097824 */ /* 0x000fe200078e021b */
[----:B------:R-:W-:-:S04]  /*20c0*/  LEA R16, P0, R0, R32, 0x1 ;  /* 0x0000002000107211 */ /* 0x000fc800078008ff */
[----:B------:R-:W-:Y:S02]  /*20d0*/  LEA.HI.X.SX32 R17, R0, R33, 0x1, P0 ;  /* 0x0000002100117211 */ /* 0x000fe400000f0eff */
[----:B------:R-:W-:Y:S02]  /*20e0*/  LEA R0, R39, R9, 0x1 ;  /* 0x0000000927007211 */ /* 0x000fe400078e08ff */
[----:B------:R-:W-:Y:S01]  /*20f0*/  LEA R52, P0, R25, R32, 0x1 ;  /* 0x0000002019347211 */ /* 0x000fe200078008ff */
[----:B------:R0:W2:Y:S02]  /*2100*/  LDG.E.U16 R4, [R16.64] ;  /* 0x0000000410047981 */ /* 0x0000a4000c1e1500 */
[----:B------:R-:W-:Y:S01]  /*2110*/  IMAD R38, R39, 0x2, R0 ;  /* 0x0000000227267824 */ /* 0x000fe200078e0200 */
[----:B------:R-:W-:-:S03]  /*2120*/  LEA.HI.X.SX32 R53, R25, R33, 0x1, P0 ;  /* 0x0000002119357211 */ /* 0x000fc600000f0eff */
[C---:B------:R-:W-:Y:S02]  /*2130*/  IMAD R25, R39.reuse, 0x2, R38 ;  /* 0x0000000227197824 */ /* 0x040fe400078e0226 */
[----:B------:R1:W2:Y:S02]  /*2140*/  LDG.E.U16 R52, [R52.64] ;  /* 0x0000000434347981 */ /* 0x0002a4000c1e1500 */
[----:B------:R-:W-:-:S04]  /*2150*/  IMAD R35, R39, 0x2, R25 ;  /* 0x0000000227237824 */ /* 0x000fc800078e0219 */
[----:B------:R-:W-:-:S05]  /*2160*/  IMAD R40, R39, 0x2, R35 ;  /* 0x0000000227287824 */ /* 0x000fca00078e0223 */
[----:B------:R-:W-:Y:S02]  /*2170*/  LEA R36, R39, R40, 0x1 ;  /* 0x0000002827247211 */ /* 0x000fe400078e08ff */
[----:B0-----:R-:W-:-:S03]  /*2180*/  LEA R16, P0, R19, R32, 0x1 ;  /* 0x0000002013107211 */ /* 0x001fc600078008ff */
[----:B------:R-:W-:Y:S01]  /*2190*/  IMAD R34, R39, 0x2, R36 ;  /* 0x0000000227227824 */ /* 0x000fe200078e0224 */
[----:B------:R-:W-:-:S03]  /*21a0*/  LEA.HI.X.SX32 R17, R19, R33, 0x1, P0 ;  /* 0x0000002113117211 */ /* 0x000fc600000f0eff */
[----:B------:R-:W-:-:S04]  /*21b0*/  IMAD R42, R39, 0x2, R34 ;  /* 0x00000002272a7824 */ /* 0x000fc800078e0222 */
[----:B------:R-:W-:Y:S01]  /*21c0*/  IMAD R41, R39, 0x2, R42 ;  /* 0x0000000227297824 */ /* 0x000fe200078e022a */
[----:B------:R-:W0:Y:S04]  /*21d0*/  S2R R59, SR_TID.X ;  /* 0x00000000003b7919 */ /* 0x000e280000002100 */
[----:B---3--:R-:W-:Y:S04]  /*21e0*/  STL [R1+0x238], R58 ;  /* 0x0002383a01007387 */ /* 0x008fe80000100800 */
[----:B----4-:R3:W-:Y:S04]  /*21f0*/  STL [R1+0x8], R20 ;  /* 0x0000081401007387 */ /* 0x0107e80000100800 */
[----:B---3--:R3:W4:Y:S04]  /*2200*/  LDG.E.U16 R20, [R10.64] ;  /* 0x000000040a147981 */ /* 0x008728000c1e1500 */
[----:B---3--:R3:W2:Y:S04]  /*2210*/  LDG.E.U16 R11, [R2.64] ;  /* 0x00000004020b7981 */ /* 0x0086a8000c1e1500 */
[----:B------:R0:W2:Y:S01]  /*2220*/  LDG.E.U16 R10, [R16.64] ;  /* 0x00000004100a7981 */ /* 0x0000a2000c1e1500 */
[----:B---3--:R-:W-:-:S04]  /*2230*/  LEA R2, P1, R26, R32, 0x1 ;  /* 0x000000201a027211 */ /* 0x008fc800078208ff */
[----:B------:R-:W-:Y:S02]  /*2240*/  LEA.HI.X.SX32 R3, R26, R33, 0x1, P1 ;  /* 0x000000211a037211 */ /* 0x000fe400008f0eff */
[----:B------:R-:W-:-:S03]  /*2250*/  LEA R26, P1, R27, R32, 0x1 ;  /* 0x000000201b1a7211 */ /* 0x000fc600078208ff */
[----:B------:R3:W2:Y:S01]  /*2260*/  LDG.E.U16 R19, [R2.64] ;  /* 0x0000000402137981 */ /* 0x0006a2000c1e1500 */
[----:B------:R-:W-:Y:S02]  /*2270*/  LEA.HI.X.SX32 R27, R27, R33, 0x1, P1 ;  /* 0x000000211b1b7211 */ /* 0x000fe400008f0eff */
[-C--:B------:R-:W-:Y:S02]  /*2280*/  LEA R30, P1, R25, R32.reuse, 0x1 ;  /* 0x00000020191e7211 */ /* 0x080fe400078208ff */
[----:B---3--:R-:W-:-:S04]  /*2290*/  LEA R2, P0, R18, R32, 0x1 ;  /* 0x0000002012027211 */ /* 0x008fc800078008ff */
[-C--:B------:R-:W-:Y:S02]  /*22a0*/  LEA.HI.X.SX32 R3, R18, R33.reuse, 0x1, P0 ;  /* 0x0000002112037211 */ /* 0x080fe400000f0eff */
[----:B------:R3:W2:Y:S01]  /*22b0*/  LDG.E.U16 R18, [R26.64] ;  /* 0x000000041a127981 */ /* 0x0006a2000c1e1500 */
[-C--:B0-----:R-:W-:Y:S02]  /*22c0*/  LEA R16, P0, R9, R32.reuse, 0x1 ;  /* 0x0000002009107211 */ /* 0x081fe400078008ff */
[-C--:B------:R-:W-:Y:S01]  /*22d0*/  LEA.HI.X.SX32 R31, R25, R33.reuse, 0x1, P1 ;  /* 0x00000021191f7211 */ /* 0x080fe200008f0eff */
[----:B------:R0:W2:Y:S01]  /*22e0*/  LDG.E.U16 R3, [R2.64] ;  /* 0x0000000402037981 */ /* 0x0000a2000c1e1500 */
[----:B---3--:R-:W-:Y:S01]  /*22f0*/  IMAD R27, R39, 0x2, R41 ;  /* 0x00000002271b7824 */ /* 0x008fe200078e0229 */
[----:B------:R-:W-:Y:S02]  /*2300*/  LEA.HI.X.SX32 R17, R9, R33, 0x1, P0 ;  /* 0x0000002109117211 */ /* 0x000fe400000f0eff */
[----:B------:R-:W-:-:S02]  /*2310*/  LEA R28, P0, R0, R32, 0x1 ;  /* 0x00000020001c7211 */ /* 0x000fc400078008ff */
[----:B------:R-:W-:Y:S01]  /*2320*/  LEA R25, R39, R27, 0x1 ;  /* 0x0000001b27197211 */ /* 0x000fe200078e08ff */
[----:B------:R3:W2:Y:S01]  /*2330*/  LDG.E.U16 R9, [R16.64] ;  /* 0x0000000410097981 */ /* 0x0006a2000c1e1500 */
[----:B------:R-:W-:-:S03]  /*2340*/  LEA.HI.X.SX32 R29, R0, R33, 0x1, P0 ;  /* 0x00000021001d7211 */ /* 0x000fc600000f0eff */
[C---:B------:R-:W-:Y:S01]  /*2350*/  IMAD R44, R39.reuse, 0x2, R25 ;  /* 0x00000002272c7824 */ /* 0x040fe200078e0219 */
[----:B------:R1:W2:Y:S03]  /*2360*/  LDG.E.U16 R0, [R30.64] ;  /* 0x000000041e007981 */ /* 0x0002a6000c1e1500 */
[----:B------:R-:W-:Y:S01]  /*2370*/  IMAD R46, R39, 0x2, R44 ;  /* 0x00000002272e7824 */ /* 0x000fe200078e022c */
[----:B0-----:R0:W2:Y:S01]  /*2380*/  LDG.E.U16 R2, [R28.64] ;  /* 0x000000041c027981 */ /* 0x0010a2000c1e1500 */
[----:B---3--:R-:W-:-:S04]  /*2390*/  LEA R16, P0, R34, R32, 0x1 ;  /* 0x0000002022107211 */ /* 0x008fc800078008ff */
[----:B------:R-:W-:Y:S01]  /*23a0*/  LEA.HI.X.SX32 R17, R34, R33, 0x1, P0 ;  /* 0x0000002122117211 */ /* 0x000fe200000f0eff */
[----:B------:R-:W-:Y:S01]  /*23b0*/  IMAD R34, R39, 0x2, R46 ;  /* 0x0000000227227824 */ /* 0x000fe200078e022e */
[----:B0-----:R-:W-:-:S03]  /*23c0*/  LEA R28, P0, R25, R32, 0x1 ;  /* 0x00000020191c7211 */ /* 0x001fc600078008ff */
[----:B-1----:R-:W-:Y:S01]  /*23d0*/  IMAD R53, R39, 0x2, R34 ;  /* 0x0000000227357824 */ /* 0x002fe200078e0222 */
[----:B------:R0:W3:Y:S01]  /*23e0*/  LDG.E.U16 R17, [R16.64] ;  /* 0x0000000410117981 */ /* 0x0000e2000c1e1500 */
[----:B------:R-:W-:-:S05]  /*23f0*/  LEA.HI.X.SX32 R29, R25, R33, 0x1, P0 ;  /* 0x00000021191d7211 */ /* 0x000fca00000f0eff */
[----:B0-----:R0:W2:Y:S02]  /*2400*/  LDG.E.U16 R16, [R28.64] ;  /* 0x000000041c107981 */ /* 0x0010a4000c1e1500 */
[----:B0-----:R-:W-:-:S04]  /*2410*/  LEA R28, P0, R53, R32, 0x1 ;  /* 0x00000020351c7211 */ /* 0x001fc800078008ff */
[----:B------:R-:W-:-:S05]  /*2420*/  LEA.HI.X.SX32 R29, R53, R33, 0x1, P0 ;  /* 0x00000021351d7211 */ /* 0x000fca00000f0eff */
[----:B------:R0:W2:Y:S01]  /*2430*/  LDG.E.U16 R25, [R28.64] ;  /* 0x000000041c197981 */ /* 0x0000a2000c1e1500 */
[-C--:B------:R-:W-:Y:S02]  /*2440*/  LEA R30, P0, R35, R32.reuse, 0x1 ;  /* 0x00000020231e7211 */ /* 0x080fe400078008ff */
[----:B0-----:R-:W-:-:S04]  /*2450*/  LEA R28, P1, R42, R32, 0x1 ;  /* 0x000000202a1c7211 */ /* 0x001fc800078208ff */
[-C--:B------:R-:W-:Y:S02]  /*2460*/  LEA.HI.X.SX32 R29, R42, R33.reuse, 0x1, P1 ;  /* 0x000000212a1d7211 */ /* 0x080fe400008f0eff */
[----:B------:R-:W-:-:S03]  /*2470*/  LEA.HI.X.SX32 R31, R35, R33, 0x1, P0 ;  /* 0x00000021231f7211 */ /* 0x000fc600000f0eff */
[----:B------:R0:W2:Y:S01]  /*2480*/  LDG.E.U16 R35, [R28.64] ;  /* 0x000000041c237981 */ /* 0x0000a2000c1e1500 */
[----:B------:R-:W-:-:S03]  /*2490*/  LEA R53, R39, R53, 0x1 ;  /* 0x0000003527357211 */ /* 0x000fc600078e08ff */
[----:B------:R1:W2:Y:S01]  /*24a0*/  LDG.E.U16 R26, [R30.64] ;  /* 0x000000041e1a7981 */ /* 0x0002a2000c1e1500 */
[----:B0-----:R-:W-:-:S04]  /*24b0*/  LEA R28, P0, R44, R32, 0x1 ;  /* 0x000000202c1c7211 */ /* 0x001fc800078008ff */
[----:B------:R-:W-:-:S05]  /*24c0*/  LEA.HI.X.SX32 R29, R44, R33, 0x1, P0 ;  /* 0x000000212c1d7211 */ /* 0x000fca00000f0eff */
[----:B------:R0:W2:Y:S02]  /*24d0*/  LDG.E.U16 R42, [R28.64] ;  /* 0x000000041c2a7981 */ /* 0x0000a4000c1e1500 */
[----:B0-----:R-:W-:-:S04]  /*24e0*/  LEA R28, P0, R53, R32, 0x1 ;  /* 0x00000020351c7211 */ /* 0x001fc800078008ff */
[----:B------:R-:W-:-:S05]  /*24f0*/  LEA.HI.X.SX32 R29, R53, R33, 0x1, P0 ;  /* 0x00000021351d7211 */ /* 0x000fca00000f0eff */
[----:B------:R0:W2:Y:S02]  /*2500*/  LDG.E.U16 R44, [R28.64] ;  /* 0x000000041c2c7981 */ /* 0x0000a4000c1e1500 */
[----:B0-----:R-:W-:-:S04]  /*2510*/  LEA R28, P0, R40, R32, 0x1 ;  /* 0x00000020281c7211 */ /* 0x001fc800078008ff */
[----:B------:R-:W-:-:S05]  /*2520*/  LEA.HI.X.SX32 R29, R40, R33, 0x1, P0 ;  /* 0x00000021281d7211 */ /* 0x000fca00000f0eff */
[----:B------:R0:W2:Y:S01]  /*2530*/  LDG.E.U16 R40, [R28.64] ;  /* 0x000000041c287981 */ /* 0x0000a2000c1e1500 */
[-C--:B-1----:R-:W-:Y:S01]  /*2540*/  LEA R30, P1, R41, R32.reuse, 0x1 ;  /* 0x00000020291e7211 */ /* 0x082fe200078208ff */
[----:B------:R-:W-:Y:S01]  /*2550*/  IMAD R53, R39, 0x2, R53 ;  /* 0x0000000227357824 */ /* 0x000fe200078e0235 */
[----:B0-----:R-:W-:-:S04]  /*2560*/  LEA R28, P0, R46, R32, 0x1 ;  /* 0x000000202e1c7211 */ /* 0x001fc800078008ff */
[-C--:B------:R-:W-:Y:S01]  /*2570*/  LEA.HI.X.SX32 R29, R46, R33.reuse, 0x1, P0 ;  /* 0x000000212e1d7211 */ /* 0x080fe200000f0eff */
[----:B------:R-:W-:Y:S01]  /*2580*/  IMAD R39, R39, 0x2, R53 ;  /* 0x0000000227277824 */ /* 0x000fe200078e0235 */
[----:B------:R-:W-:-:S03]  /*2590*/  LEA.HI.X.SX32 R31, R41, R33, 0x1, P1 ;  /* 0x00000021291f7211 */ /* 0x000fc600008f0eff */
[----:B------:R0:W2:Y:S04]  /*25a0*/  LDG.E.U16 R46, [R28.64] ;  /* 0x000000041c2e7981 */ /* 0x0000a8000c1e1500 */
[----:B------:R1:W2:Y:S01]  /*25b0*/  LDG.E.U16 R41, [R30.64] ;  /* 0x000000041e297981 */ /* 0x0002a2000c1e1500 */
[----:B0-----:R-:W-:-:S03]  /*25c0*/  LEA R28, P0, R53, R32, 0x1 ;  /* 0x00000020351c7211 */ /* 0x001fc600078008ff */
[----:B------:R-:W0:Y:S01]  /*25d0*/  S2R R58, SR_TID.X ;  /* 0x00000000003a7919 */ /* 0x000e220000002100 */
[----:B-1----:R-:W-:Y:S02]  /*25e0*/  LEA R30, P1, R39, R32, 0x1 ;  /* 0x00000020271e7211 */ /* 0x002fe400078208ff */
[-C--:B------:R-:W-:Y:S02]  /*25f0*/  LEA.HI.X.SX32 R29, R53, R33.reuse, 0x1, P0 ;  /* 0x00000021351d7211 */ /* 0x080fe400000f0eff */
[----:B------:R-:W-:-:S03]  /*2600*/  LEA.HI.X.SX32 R31, R39, R33, 0x1, P1 ;  /* 0x00000021271f7211 */ /* 0x000fc600008f0eff */
[----:B------:R1:W2:Y:S04]  /*2610*/  LDG.E.U16 R39, [R28.64] ;  /* 0x000000041c277981 */ /* 0x0002a8000c1e1500 */
[----:B------:R0:W2:Y:S01]  /*2620*/  LDG.E.U16 R53, [R30.64] ;  /* 0x000000041e357981 */ /* 0x0000a2000c1e1500 */
[----:B-1----:R-:W-:-:S04]  /*2630*/  LEA R28, P0, R37, R32, 0x1 ;  /* 0x00000020251c7211 */ /* 0x002fc800078008ff */
[----:B------:R-:W-:Y:S02]  /*2640*/  LEA.HI.X.SX32 R29, R37, R33, 0x1, P0 ;  /* 0x00000021251d7211 */ /* 0x000fe400000f0eff */
[----:B0-----:R-:W-:-:S03]  /*2650*/  LEA R30, P1, R38, R32, 0x1 ;  /* 0x00000020261e7211 */ /* 0x001fc600078208ff */
[----:B------:R0:W2:Y:S01]  /*2660*/  LDG.E.U16 R37, [R28.64] ;  /* 0x000000041c257981 */ /* 0x0000a2000c1e1500 */
[----:B------:R-:W-:Y:S02]  /*2670*/  LEA.HI.X.SX32 R31, R38, R33, 0x1, P1 ;  /* 0x00000021261f7211 */ /* 0x000fe400008f0eff */
[----:B------:R-:W-:-:S03]  /*2680*/  LOP3.LUT R58, R58, 0xff, RZ, 0xc0, !PT ;  /* 0x000000ff3a3a7812 */ /* 0x000fc600078ec0ff */
[----:B------:R1:W2:Y:S01]  /*2690*/  LDG.E.U16 R38, [R30.64] ;  /* 0x000000041e267981 */ /* 0x0002a2000c1e1500 */
[----:B0-----:R-:W-:-:S04]  /*26a0*/  LEA R28, P0, R36, R32, 0x1 ;  /* 0x00000020241c7211 */ /* 0x001fc800078008ff */
[----:B------:R-:W-:Y:S02]  /*26b0*/  LEA.HI.X.SX32 R29, R36, R33, 0x1, P0 ;  /* 0x00000021241d7211 */ /* 0x000fe400000f0eff */
[-C--:B-1----:R-:W-:Y:S01]  /*26c0*/  LEA R30, P0, R27, R32.reuse, 0x1 ;  /* 0x000000201b1e7211 */ /* 0x082fe200078008ff */
[----:B------:R-:W2:Y:S01]  /*26d0*/  LDL.LU R36, [R1+0xc] ;  /* 0x00000c0001247983 */ /* 0x000ea20000300800 */
[----:B------:R-:W-:-:S03]  /*26e0*/  LEA R32, P1, R34, R32, 0x1 ;  /* 0x0000002022207211 */ /* 0x000fc600078208ff */
[----:B------:R0:W2:Y:S01]  /*26f0*/  LDG.E.U16 R28, [R28.64] ;  /* 0x000000041c1c7981 */ /* 0x0000a2000c1e1500 */
[-C--:B------:R-:W-:Y:S01]  /*2700*/  LEA.HI.X.SX32 R31, R27, R33.reuse, 0x1, P0 ;  /* 0x000000211b1f7211 */ /* 0x080fe200000f0eff */
[----:B------:R-:W-:Y:S01]  /*2710*/  IMAD.SHL.U32 R27, R58, 0x2, RZ ;  /* 0x000000023a1b7824 */ /* 0x000fe200078e00ff */
[----:B------:R-:W-:Y:S02]  /*2720*/  LEA.HI.X.SX32 R33, R34, R33, 0x1, P1 ;  /* 0x0000002122217211 */ /* 0x000fe400008f0eff */
[----:B------:R-:W2:Y:S04]  /*2730*/  LDL.LU R34, [R1+0x14] ;  /* 0x0000140001227983 */ /* 0x000ea80000300800 */
[----:B------:R1:W2:Y:S01]  /*2740*/  LDG.E.U16 R30, [R30.64] ;  /* 0x000000041e1e7981 */ /* 0x0002a2000c1e1500 */
[----:B0-----:R-:W-:-:S03]  /*2750*/  SHF.R.S32.HI R29, RZ, 0x8, R59 ;  /* 0x00000008ff1d7819 */ /* 0x001fc6000001143b */
[----:B------:R0:W2:Y:S01]  /*2760*/  LDG.E.U16 R32, [R32.64] ;  /* 0x0000000420207981 */ /* 0x0000a2000c1e1500 */
[----:B------:R-:W-:-:S04]  /*2770*/  SGXT R29, R29, 0x1 ;  /* 0x000000011d1d781a */ /* 0x000fc80000000200 */
[----:B------:R-:W-:Y:S01]  /*2780*/  LOP3.LUT R58, R27, 0x210, R29, 0x78, !PT ;  /* 0x000002101b3a7812 */ /* 0x000fe200078e781d */
[----:B-1----:R-:W2:Y:S04]  /*2790*/  LDL.LU R31, [R1+0x20] ;  /* 0x00002000011f7983 */ /* 0x002ea80000300800 */
[----:B0-----:R-:W2:Y:S04]  /*27a0*/  LDL.LU R33, [R1+0x2c] ;  /* 0x00002c0001217983 */ /* 0x001ea80000300800 */
[----:B------:R-:W2:Y:S04]  /*27b0*/  LDL.LU R27, [R1+0xa4] ;  /* 0x0000a400011b7983 */ /* 0x000ea80000300800 */
[----:B------:R0:W-:Y:S04]  /*27c0*/  STS.U16 [R58], R50 ;  /* 0x000000323a007388 */ /* 0x0001e80000000400 */
[----:B------:R1:W-:Y:S04]  /*27d0*/  STS.U16 [R58+0x1000], R51 ;  /* 0x001000333a007388 */ /* 0x0003e80000000400 */
[----:B------:R-:W3:Y:S04]  /*27e0*/  LDL.LU R29, [R1+0x34] ;  /* 0x00003400011d7983 */ /* 0x000ee80000300800 */
[----:B0-----:R-:W3:Y:S04]  /*27f0*/  LDL.LU R50, [R1+0x260] ;  /* 0x0002600001327983 */ /* 0x001ee80000300800 */
[----:B-1----:R-:W3:Y:S04]  /*2800*/  LDL.LU R51, [R1+0x25c] ;  /* 0x00025c0001337983 */ /* 0x002ee80000300800 */
[----:B--2---:R0:W-:Y:S02]  /*2810*/  STS.U16 [R58+0x2000], R27 ;  /* 0x0020001b3a007388 */ /* 0x0041e40000000400 */
[----:B0-----:R-:W-:-:S02]  /*2820*/  IMAD.MOV.U32 R27, RZ, RZ, 0x1 ;  /* 0x00000001ff1b7424 */ /* 0x001fc400078e00ff */
[----:B------:R0:W-:Y:S03]  /*2830*/  STS.U16 [R58+0x3000], R54 ;  /* 0x003000363a007388 */ /* 0x0001e60000000400 */
[----:B------:R-:W-:Y:S02]  /*2840*/  ISETP.LE.AND P0, PT, R27, c[0x0][0x1d0], PT ;  /* 0x000074001b007a0c */ /* 0x000fe40003f03270 */
[----:B------:R-:W2:Y:S04]  /*2850*/  LDL.LU R27, [R1+0x40] ;  /* 0x00004000011b7983 */ /* 0x000ea80000300800 */
[----:B0-----:R-:W3:Y:S04]  /*2860*/  LDL.LU R54, [R1+0x258] ;  /* 0x0002580001367983 */ /* 0x001ee80000300800 */
[----:B------:R0:W-:Y:S04]  /*2870*/  STS.U16 [R58+0x4000], R55 ;  /* 0x004000373a007388 */ /* 0x0001e80000000400 */
[----:B------:R1:W-:Y:S04]  /*2880*/  STS.U16 [R58+0x5000], R56 ;  /* 0x005000383a007388 */ /* 0x0003e80000000400 */
[----:B------:R4:W-:Y:S04]  /*2890*/  STS.U16 [R58+0x6000], R57 ;  /* 0x006000393a007388 */ /* 0x0009e80000000400 */
[----:B0-----:R-:W3:Y:S04]  /*28a0*/  LDL.LU R55, [R1+0x254] ;  /* 0x0002540001377983 */ /* 0x001ee80000300800 */
[----:B-1----:R-:W3:Y:S04]  /*28b0*/  LDL.LU R56, [R1+0x250] ;  /* 0x0002500001387983 */ /* 0x002ee80000300800 */
[----:B----4-:R-:W4:Y:S04]  /*28c0*/  LDL.LU R57, [R1+0x24c] ;  /* 0x00024c0001397983 */ /* 0x010f280000300800 */
[----:B-----5:R0:W-:Y:S04]  /*28d0*/  STS.U16 [R58+0x7000], R60 ;  /* 0x0070003c3a007388 */ /* 0x0201e80000000400 */
[----:B0-----:R-:W5:Y:S04]  /*28e0*/  LDL.LU R60, [R1+0x248] ;  /* 0x00024800013c7983 */ /* 0x001f680000300800 */
[----:B------:R0:W-:Y:S04]  /*28f0*/  STS.U16 [R58+0x8000], R61 ;  /* 0x0080003d3a007388 */ /* 0x0001e80000000400 */
[----:B0-----:R-:W4:Y:S04]  /*2900*/  LDL.LU R61, [R1+0x244] ;  /* 0x00024400013d7983 */ /* 0x001f280000300800 */
[----:B--2---:R0:W-:Y:S04]  /*2910*/  STS.U16 [R58+0x9000], R27 ;  /* 0x0090001b3a007388 */ /* 0x0041e80000000400 */
[----:B---3--:R1:W-:Y:S04]  /*2920*/  STS.U16 [R58+0xa000], R29 ;  /* 0x00a0001d3a007388 */ /* 0x0083e80000000400 */
[----:B------:R2:W-:Y:S04]  /*2930*/  STS.U16 [R58+0xb000], R33 ;  /* 0x00b000213a007388 */ /* 0x0005e80000000400 */
[----:B0-----:R-:W5:Y:S04]  /*2940*/  LDL.LU R27, [R1+0x3c] ;  /* 0x00003c00011b7983 */ /* 0x001f680000300800 */
[----:B------:R0:W-:Y:S04]  /*2950*/  STS.U16 [R58+0xc000], R31 ;  /* 0x00c0001f3a007388 */ /* 0x0001e80000000400 */
[----:B-1----:R-:W5:Y:S04]  /*2960*/  LDL.LU R29, [R1+0x30] ;  /* 0x00003000011d7983 */ /* 0x002f680000300800 */
[----:B------:R1:W-:Y:S04]  /*2970*/  STS.U16 [R58+0xd000], R34 ;  /* 0x00d000223a007388 */ /* 0x0003e80000000400 */
[----:B--2---:R-:W2:Y:S04]  /*2980*/  LDL.LU R33, [R1+0x24] ;  /* 0x0000240001217983 */ /* 0x004ea80000300800 */
[----:B------:R1:W-:Y:S04]  /*2990*/  STS.U16 [R58+0xe000], R36 ;  /* 0x00e000243a007388 */ /* 0x0003e80000000400 */
[----:B0-----:R-:W2:Y:S04]  /*29a0*/  LDL.LU R31, [R1+0x1c] ;  /* 0x00001c00011f7983 */ /* 0x001ea80000300800 */
[----:B------:R-:W-:Y:S04]  /*29b0*/  STS.U16 [R58+0xf000], R48 ;  /* 0x00f000303a007388 */ /* 0x000fe80000000400 */
[----:B-1----:R-:W2:Y:S04]  /*29c0*/  LDL.LU R34, [R1+0x10] ;  /* 0x0000100001227983 */ /* 0x002ea80000300800 */
[----:B------:R-:W2:Y:S04]  /*29d0*/  LDL.LU R36, [R1+0x4] ;  /* 0x0000040001247983 */ /* 0x000ea80000300800 */
[----:B-----5:R0:W-:Y:S04]  /*29e0*/  STS.U16 [R58+0x10000], R60 ;  /* 0x0100003c3a007388 */ /* 0x0201e80000000400 */
[----:B------:R1:W-:Y:S04]  /*29f0*/  STS.U16 [R58+0x11000], R56 ;  /* 0x011000383a007388 */ /* 0x0003e80000000400 */
[----:B------:R5:W-:Y:S04]  /*2a00*/  STS.U16 [R58+0x12000], R54 ;  /* 0x012000363a007388 */ /* 0x000be80000000400 */
[----:B0-----:R-:W2:Y:S04]  /*2a10*/  LDL.LU R60, [R1+0x44] ;  /* 0x00004400013c7983 */ /* 0x001ea80000300800 */
[----:B-1----:R-:W2:Y:S04]  /*2a20*/  LDL.LU R56, [R1+0x50] ;  /* 0x0000500001387983 */ /* 0x002ea80000300800 */
[----:B-----5:R-:W5:Y:S04]  /*2a30*/  LDL.LU R54, [R1+0x60] ;  /* 0x0000600001367983 */ /* 0x020f680000300800 */
[----:B------:R0:W-:Y:S04]  /*2a40*/  STS.U16 [R58+0x13000], R50 ;  /* 0x013000323a007388 */ /* 0x0001e80000000400 */
[----:B------:R1:W-:Y:S04]  /*2a50*/  STS.U16 [R58+0x14000], R47 ;  /* 0x0140002f3a007388 */ /* 0x0003e80000000400 */
[----:B------:R4:W-:Y:S04]  /*2a60*/  STS.U16 [R58+0x15000], R24 ;  /* 0x015000183a007388 */ /* 0x0009e80000000400 */
[----:B0-----:R-:W2:Y:S04]  /*2a70*/  LDL.LU R50, [R1+0x70] ;  /* 0x0000700001327983 */ /* 0x001ea80000300800 */
[----:B-1----:R-:W2:Y:S04]  /*2a80*/  LDL.LU R47, [R1+0x80] ;  /* 0x00008000012f7983 */ /* 0x002ea80000300800 */
[----:B----4-:R-:W4:Y:S04]  /*2a90*/  LDL.LU R24, [R1+0x90] ;  /* 0x0000900001187983 */ /* 0x010f280000300800 */
[----:B------:R0:W-:Y:S04]  /*2aa0*/  STS.U16 [R58+0x16000], R23 ;  /* 0x016000173a007388 */ /* 0x0001e80000000400 */
[----:B------:R1:W-:Y:S04]  /*2ab0*/  STS.U16 [R58+0x17000], R22 ;  /* 0x017000163a007388 */ /* 0x0003e80000000400 */
[----:B------:R1:W-:Y:S04]  /*2ac0*/  STS.U16 [R58+0x18000], R21 ;  /* 0x018000153a007388 */ /* 0x0003e80000000400 */
[----:B0-----:R-:W2:Y:S04]  /*2ad0*/  LDL.LU R23, [R1+0xa0] ;  /* 0x0000a00001177983 */ /* 0x001ea80000300800 */
[----:B-1----:R-:W2:Y:S04]  /*2ae0*/  LDL.LU R22, [R1+0xb0] ;  /* 0x0000b00001167983 */ /* 0x002ea80000300800 */
[----:B------:R-:W2:Y:S01]  /*2af0*/  LDL.LU R21, [R1+0xc0] ;  /* 0x0000c00001157983 */ /* 0x000ea20000300800 */
[----:B------:R-:W-:-:S03]  /*2b00*/  LOP3.LUT R48, R58, 0x20, RZ, 0x3c, !PT ;  /* 0x000000203a307812 */ /* 0x000fc600078e3cff */
[----:B------:R-:W-:Y:S04]  /*2b10*/  STS.U16 [R58+0x19000], R20 ;  /* 0x019000143a007388 */ /* 0x000fe80000000400 */
[----:B------:R-:W-:Y:S04]  /*2b20*/  STS.U16 [R58+0x1a000], R19 ;  /* 0x01a000133a007388 */ /* 0x000fe80000000400 */
[----:B------:R-:W-:Y:S04]  /*2b30*/  STS.U16 [R58+0x1b000], R18 ;  /* 0x01b000123a007388 */ /* 0x000fe80000000400 */
[----:B------:R0:W-:Y:S04]  /*2b40*/  STS.U16 [R58+0x1c000], R0 ;  /* 0x01c000003a007388 */ /* 0x0001e80000000400 */
[----:B------:R-:W-:Y:S04]  /*2b50*/  STS.U16 [R58+0x1d000], R17 ;  /* 0x01d000113a007388 */ /* 0x000fe80000000400 */
[----:B------:R-:W-:Y:S04]  /*2b60*/  STS.U16 [R58+0x1e000], R16 ;  /* 0x01e000103a007388 */ /* 0x000fe80000000400 */
[----:B0-----:R-:W5:Y:S04]  /*2b70*/  LDL.LU R0, [R1+0x104] ;  /* 0x0001040001007983 */ /* 0x001f680000300800 */
[----:B------:R-:W5:Y:S04]  /*2b80*/  LDL.LU R18, [R1+0x100] ;  /* 0x0001000001127983 */ /* 0x000f680000300800 */
[----:B------:R-:W-:Y:S04]  /*2b90*/  STS.U16 [R58+0x1f000], R25 ;  /* 0x01f000193a007388 */ /* 0x000fe80000000400 */
[----:B------:R-:W5:Y:S04]  /*2ba0*/  LDL.LU R19, [R1+0xfc] ;  /* 0x0000fc0001137983 */ /* 0x000f680000300800 */
[----:B------:R-:W5:Y:S04]  /*2bb0*/  LDL.LU R20, [R1+0xf4] ;  /* 0x0000f40001147983 */ /* 0x000f680000300800 */
[----:B--2---:R0:W-:Y:S04]  /*2bc0*/  STS.U16 [R48+0x400], R21 ;  /* 0x0004001530007388 */ /* 0x0041e80000000400 */
[----:B------:R1:W-:Y:S04]  /*2bd0*/  STS.U16 [R48+0x1400], R22 ;  /* 0x0014001630007388 */ /* 0x0003e80000000400 */
[----:B------:R2:W-:Y:S04]  /*2be0*/  STS.U16 [R48+0x2400], R23 ;  /* 0x0024001730007388 */ /* 0x0005e80000000400 */
[----:B0-----:R-:W3:Y:S04]  /*2bf0*/  LDL.LU R21, [R1+0xf0] ;  /* 0x0000f00001157983 */ /* 0x001ee80000300800 */
[----:B-1----:R-:W3:Y:S04]  /*2c00*/  LDL.LU R22, [R1+0xec] ;  /* 0x0000ec0001167983 */ /* 0x002ee80000300800 */
[----:B----4-:R0:W-:Y:S04]  /*2c10*/  STS.U16 [R48+0x3400], R24 ;  /* 0x0034001830007388 */ /* 0x0101e80000000400 */
[----:B--2---:R-:W2:Y:S04]  /*2c20*/  LDL.LU R23, [R1+0xe4] ;  /* 0x0000e40001177983 */ /* 0x004ea80000300800 */
[----:B------:R1:W-:Y:S04]  /*2c30*/  STS.U16 [R48+0x4400], R47 ;  /* 0x0044002f30007388 */ /* 0x0003e80000000400 */
[----:B0-----:R-:W4:Y:S04]  /*2c40*/  LDL.LU R24, [R1+0xe0] ;  /* 0x0000e00001187983 */ /* 0x001f280000300800 */
[----:B------:R0:W-:Y:S04]  /*2c50*/  STS.U16 [R48+0x5400], R50 ;  /* 0x0054003230007388 */ /* 0x0001e80000000400 */
[----:B-1----:R-:W4:Y:S04]  /*2c60*/  LDL.LU R47, [R1+0xdc] ;  /* 0x0000dc00012f7983 */ /* 0x002f280000300800 */
[----:B-----5:R1:W-:Y:S04]  /*2c70*/  STS.U16 [R48+0x6400], R54 ;  /* 0x0064003630007388 */ /* 0x0203e80000000400 */
[----:B0-----:R-:W5:Y:S04]  /*2c80*/  LDL.LU R50, [R1+0xd4] ;  /* 0x0000d40001327983 */ /* 0x001f680000300800 */
[----:B------:R0:W-:Y:S04]  /*2c90*/  STS.U16 [R48+0x7400], R56 ;  /* 0x0074003830007388 */ /* 0x0001e80000000400 */
[----:B-1----:R-:W5:Y:S04]  /*2ca0*/  LDL.LU R54, [R1+0xd0] ;  /* 0x0000d00001367983 */ /* 0x002f680000300800 */
[----:B------:R1:W-:Y:S04]  /*2cb0*/  STS.U16 [R48+0x8400], R60 ;  /* 0x0084003c30007388 */ /* 0x0003e80000000400 */
        /* <DEDUP_REMOVED lines=13> */
[----:B-1----:R-:W5:Y:S04]  /*2d90*/  LDL.LU R36, [R1+0x5c] ;  /* 0x00005c0001247983 */ /* 0x002f680000300800 */
[----:B------:R-:W-:Y:S04]  /*2da0*/  STS.U16 [R48+0xf400], R61 ;  /* 0x00f4003d30007388 */ /* 0x000fe80000000400 */
        /* <DEDUP_REMOVED lines=15> */
[----:B------:R0:W-:Y:S04]  /*2ea0*/  STS.U16 [R48+0x1f400], R44 ;  /* 0x01f4002c30007388 */ /* 0x0001e80000000400 */
[----:B0-----:R-:W5:Y:S01]  /*2eb0*/  LDL.LU R48, [R1+0x240] ;  /* 0x0002400001307983 */ /* 0x001f620000300800 */
[----:B------:R-:W-:-:S03]  /*2ec0*/  LOP3.LUT R51, R58, 0x40, RZ, 0x3c, !PT ;  /* 0x000000403a337812 */ /* 0x000fc600078e3cff */
[----:B------:R-:W5:Y:S04]  /*2ed0*/  LDL.LU R55, [R1+0x124] ;  /* 0x0001240001377983 */ /* 0x000f680000300800 */
[----:B------:R-:W5:Y:S04]  /*2ee0*/  LDL.LU R57, [R1+0x120] ;  /* 0x0001200001397983 */ /* 0x000f680000300800 */
[----:B------:R-:W5:Y:S04]  /*2ef0*/  LDL.LU R61, [R1+0x11c] ;  /* 0x00011c00013d7983 */ /* 0x000f680000300800 */
[----:B------:R-:W5:Y:S04]  /*2f00*/  LDL.LU R25, [R1+0x118] ;  /* 0x0001180001197983 */ /* 0x000f680000300800 */
[----:B------:R-:W5:Y:S04]  /*2f10*/  LDL.LU R16, [R1+0x114] ;  /* 0x0001140001107983 */ /* 0x000f680000300800 */
[----:B------:R-:W-:Y:S04]  /*2f20*/  STS.U16 [R51+0x800], R0 ;  /* 0x0008000033007388 */ /* 0x000fe80000000400 */
[----:B------:R-:W5:Y:S04]  /*2f30*/  LDL.LU R17, [R1+0x110] ;  /* 0x0001100001117983 */ /* 0x000f680000300800 */
[----:B------:R0:W-:Y:S04]  /*2f40*/  STS.U16 [R51+0x1800], R18 ;  /* 0x0018001233007388 */ /* 0x0001e80000000400 */
[----:B------:R1:W-:Y:S04]  /*2f50*/  STS.U16 [R51+0x2800], R19 ;  /* 0x0028001333007388 */ /* 0x0003e80000000400 */
[----:B------:R1:W-:Y:S04]  /*2f60*/  STS.U16 [R51+0x3800], R20 ;  /* 0x0038001433007388 */ /* 0x0003e80000000400 */
[----:B0-----:R-:W5:Y:S04]  /*2f70*/  LDL.LU R18, [R1+0x10c] ;  /* 0x00010c0001127983 */ /* 0x001f680000300800 */
[----:B-1----:R-:W5:Y:S04]  /*2f80*/  LDL.LU R19, [R1+0x108] ;  /* 0x0001080001137983 */ /* 0x002f680000300800 */
[----:B------:R-:W5:Y:S01]  /*2f90*/  LDL.LU R20, [R1+0xf8] ;  /* 0x0000f80001147983 */ /* 0x000f620000300800 */
[----:B------:R-:W-:-:S03]  /*2fa0*/  LOP3.LUT R0, R58, 0x60, RZ, 0x3c, !PT ;  /* 0x000000603a007812 */ /* 0x000fc600078e3cff */
[----:B---3--:R0:W-:Y:S04]  /*2fb0*/  STS.U16 [R51+0x4800], R21 ;  /* 0x0048001533007388 */ /* 0x0081e80000000400 */
[----:B------:R1:W-:Y:S04]  /*2fc0*/  STS.U16 [R51+0x5800], R22 ;  /* 0x0058001633007388 */ /* 0x0003e80000000400 */
[----:B0-----:R-:W3:Y:S04]  /*2fd0*/  LDL.LU R21, [R1+0xe8] ;  /* 0x0000e80001157983 */ /* 0x001ee80000300800 */
[----:B--2---:R0:W-:Y:S04]  /*2fe0*/  STS.U16 [R51+0x6800], R23 ;  /* 0x0068001733007388 */ /* 0x0041e80000000400 */
[----:B-1----:R-:W2:Y:S04]  /*2ff0*/  LDL.LU R22, [R1+0xd8] ;  /* 0x0000d80001167983 */ /* 0x002ea80000300800 */
[----:B----4-:R1:W-:Y:S04]  /*3000*/  STS.U16 [R51+0x7800], R24 ;  /* 0x0078001833007388 */ /* 0x0103e80000000400 */
        /* <DEDUP_REMOVED lines=23> */
[----:B0-----:R-:W5:Y:S04]  /*3180*/  LDL.LU R36, [R1+0x8] ;  /* 0x0000080001247983 */ /* 0x001f680000300800 */
[----:B------:R-:W5:Y:S04]  /*3190*/  LDL.LU R58, [R1+0x238] ;  /* 0x00023800013a7983 */ /* 0x000f680000300800 */
        /* <DEDUP_REMOVED lines=8> */
[----:B------:R1:W-:Y:S04]  /*3220*/  STS.U16 [R51+0x1b800], R2 ;  /* 0x01b8000233007388 */ /* 0x0003e80000000400 */
        /* <DEDUP_REMOVED lines=13> */
[----:B------:R-:W-:Y:S01]  /*3300*/  STS.U16 [R0+0x8c00], R20 ;  /* 0x008c001400007388 */ /* 0x000fe20000000400 */
[----:B0-----:R-:W-:-:S02]  /*3310*/  IMAD.MOV.U32 R3, RZ, RZ, 0x3f800000 ;  /* 0x3f800000ff037424 */ /* 0x001fc400078e00ff */
[----:B-1----:R-:W-:Y:S01]  /*3320*/  IMAD.MOV.U32 R2, RZ, RZ, 0x3f800000 ;  /* 0x3f800000ff027424 */ /* 0x002fe200078e00ff */
[----:B---3--:R-:W-:Y:S04]  /*3330*/  STS.U16 [R0+0x9c00], R21 ;  /* 0x009c001500007388 */ /* 0x008fe80000000400 */
[----:B--2---:R-:W-:Y:S04]  /*3340*/  STS.U16 [R0+0xac00], R22 ;  /* 0x00ac001600007388 */ /* 0x004fe80000000400 */
[----:B----4-:R-:W-:Y:S04]  /*3350*/  STS.U16 [R0+0xbc00], R23 ;  /* 0x00bc001700007388 */ /* 0x010fe80000000400 */
[----:B------:R-:W-:Y:S04]  /*3360*/  STS.U16 [R0+0xcc00], R24 ;  /* 0x00cc001800007388 */ /* 0x000fe80000000400 */
[----:B-----5:R-:W-:Y:S04]  /*3370*/  STS.U16 [R0+0xdc00], R47 ;  /* 0x00dc002f00007388 */ /* 0x020fe80000000400 */
        /* <DEDUP_REMOVED lines=16> */
[----:B------:R0:W-:Y:S02]  /*3480*/  STS.U16 [R0+0x1ec00], R32 ;  /* 0x01ec002000007388 */ /* 0x0001e40000000400 */
[----:B0-----:R-:W-:-:S05]  /*3490*/  MOV R0, 0xff800000 ;  /* 0xff80000000007802 */ /* 0x001fca0000000f00 */
[----:B------:R0:W-:Y:S04]  /*34a0*/  STL [R1+0x234], R0 ;  /* 0x0002340001007387 */ /* 0x0001e80000100800 */
[----:B------:R0:W-:Y:S04]  /*34b0*/  STL [R1+0x1a4], R3 ;  /* 0x0001a40301007387 */ /* 0x0001e80000100800 */
[----:B------:R0:W-:Y:S04]  /*34c0*/  STL [R1+0x1a8], R2 ;  /* 0x0001a80201007387 */ /* 0x0001e80000100800 */
[----:B------:R0:W-:Y:S04]  /*34d0*/  STL [R1+0x160], RZ ;  /* 0x000160ff01007387 */ /* 0x0001e80000100800 */
[----:B------:R0:W-:Y:S04]  /*34e0*/  STL [R1+0x230], R0 ;  /* 0x0002300001007387 */ /* 0x0001e80000100800 */
[----:B------:R0:W-:Y:S04]  /*34f0*/  STL [R1+0x164], RZ ;  /* 0x000164ff01007387 */ /* 0x0001e80000100800 */
        /* <DEDUP_REMOVED lines=86> */
[----:B------:R0:W-:Y:S04]  /*3a60*/  STL [R1], RZ ;  /* 0x000000ff01007387 */ /* 0x0001e80000100800 */
[----:B------:R0:W-:Y:S04]  /*3a70*/  STL [R1+0x4], RZ ;  /* 0x000004ff01007387 */ /* 0x0001e80000100800 */
[----:B------:R0:W-:Y:S04]  /*3a80*/  STL [R1+0x8], RZ ;  /* 0x000008ff01007387 */ /* 0x0001e80000100800 */
[----:B------:R0:W-:Y:S01]  /*3a90*/  STL [R1+0xc], RZ ;  /* 0x00000cff01007387 */ /* 0x0001e20000100800 */
[----:B------:R-:W-:Y:S01]  /*3aa0*/  CS2R R4, SRZ ;  /* 0x0000000000047805 */ /* 0x000fe2000001ff00 */
        /* <DEDUP_REMOVED lines=17> */
[----:B------:R-:W-:-:S02]  /*3bc0*/  IMAD.SHL.U32 R40, R59, 0x2, RZ ;  /* 0x000000023b287824 */ /* 0x000fc400078e00ff */
[----:B------:R-:W-:Y:S01]  /*3bd0*/  IMAD.SHL.U32 R41, R59, 0x20, RZ ;  /* 0x000000203b297824 */ /* 0x000fe200078e00ff */
[----:B------:R-:W-:Y:S05]  /*3be0*/  @!P0 BRA `(.L_x_0) ;  /* 0x0000378000008947 */ /* 0x000fea0003800000 */
[----:B0-----:R-:W0:Y:S01]  /*3bf0*/  S2R R60, SR_TID.X ;  /* 0x00000000003c7919 */ /* 0x001e220000002100 */
[C---:B------:R-:W-:Y:S01]  /*3c00*/  LOP3.LUT R0, R59.reuse, 0xf, RZ, 0xc0, !PT ;  /* 0x0000000f3b007812 */ /* 0x040fe200078ec0ff */
[----:B------:R-:W-:Y:S01]  /*3c10*/  IMAD.MOV.U32 R15, RZ, RZ, c[0x0][0x1b8] ;  /* 0x00006e00ff0f7624 */ /* 0x000fe200078e00ff */
[----:B------:R-:W-:Y:S02]  /*3c20*/  SHF.R.S32.HI R10, RZ, 0x2, R59 ;  /* 0x00000002ff0a7819 */ /* 0x000fe4000001143b */
[C---:B------:R-:W-:Y:S01]  /*3c30*/  LOP3.LUT R9, R59.reuse, 0x7, RZ, 0xc0, !PT ;  /* 0x000000073b097812 */ /* 0x040fe200078ec0ff */
[----:B------:R-:W-:Y:S01]  /*3c40*/  IMAD R8, R0, c[0x0][0x1b4], RZ ;  /* 0x00006d0000087a24 */ /* 0x000fe200078e02ff */
[----:B------:R-:W-:-:S03]  /*3c50*/  LEA.HI R12, R59, 0xe0, RZ, 0x1c ;  /* 0x000000e03b0c7811 */ /* 0x000fc600078fe0ff */
[----:B------:R-:W-:Y:S02]  /*3c60*/  IMAD.SHL.U32 R7, R8, 0x2, RZ ;  /* 0x0000000208077824 */ /* 0x000fe400078e00ff */
[----:B------:R-:W-:Y:S01]  /*3c70*/  IMAD R26, R12, c[0x0][0x1b8], RZ ;  /* 0x00006e000c1a7a24 */ /* 0x000fe200078e02ff */
[----:B0-----:R-:W-:Y:S02]  /*3c80*/  LOP3.LUT R56, R60, 0xff, RZ, 0xc0, !PT ;  /* 0x000000ff3c387812 */ /* 0x001fe400078ec0ff */
[----:B------:R-:W0:Y:S03]  /*3c90*/  S2R R60, SR_CTAID.Y ;  /* 0x00000000003c7919 */ /* 0x000e260000002600 */
[----:B------:R-:W-:Y:S02]  /*3ca0*/  IMAD R4, R56, c[0x0][0x1a8], RZ ;  /* 0x00006a0038047a24 */ /* 0x000fe400078e02ff */
[----:B------:R-:W1:Y:S03]  /*3cb0*/  S2R R56, SR_TID.X ;  /* 0x0000000000387919 */ /* 0x000e660000002100 */
[----:B------:R-:W-:Y:S01]  /*3cc0*/  SHF.L.U32 R5, R4, 0x1, RZ ;  /* 0x0000000104057819 */ /* 0x000fe200000006ff */
[----:B0-----:R-:W-:-:S02]  /*3cd0*/  IMAD R2, R60, c[0x0][0x1a0], RZ ;  /* 0x000068003c027a24 */ /* 0x001fc400078e02ff */
[----:B------:R-:W-:Y:S01]  /*3ce0*/  IMAD R3, R60, c[0x0][0x1b0], RZ ;  /* 0x00006c003c037a24 */ /* 0x000fe200078e02ff */
[----:B------:R-:W-:Y:S01]  /*3cf0*/  LOP3.LUT R60, R59, 0x10, RZ, 0xc0, !PT ;  /* 0x000000103b3c7812 */ /* 0x000fe200078ec0ff */
[----:B------:R-:W-:Y:S01]  /*3d00*/  IMAD.SHL.U32 R0, R2, 0x2, RZ ;  /* 0x0000000202007824 */ /* 0x000fe200078e00ff */
[----:B-1----:R-:W-:Y:S01]  /*3d10*/  SHF.R.U32.HI R56, RZ, 0x8, R56 ;  /* 0x00000008ff387819 */ /* 0x002fe20000011638 */
[----:B------:R-:W-:-:S03]  /*3d20*/  IMAD.SHL.U32 R6, R3, 0x2, RZ ;  /* 0x0000000203067824 */ /* 0x000fc600078e00ff */
[----:B------:R-:W-:Y:S02]  /*3d30*/  IADD3 R0, P0, P1, R5, c[0x0][0x168], R0 ;  /* 0x00005a0005007a10 */ /* 0x000fe4000791e000 */
[----:B------:R-:W-:Y:S01]  /*3d40*/  IADD3 R5, P2, P3, R7, c[0x0][0x170], R6 ;  /* 0x00005c0007057a10 */ /* 0x000fe20007b5e006 */
[----:B------:R-:W-:Y:S01]  /*3d50*/  IMAD.HI R7, R4, 0x2, RZ ;  /* 0x0000000204077827 */ /* 0x000fe200078e02ff */
[----:B------:R-:W-:Y:S02]  /*3d60*/  SGXT R6, R10, 0x1 ;  /* 0x000000010a06781a */ /* 0x000fe40000000200 */
[----:B------:R-:W-:Y:S01]  /*3d70*/  LOP3.LUT R10, R40, 0x10, RZ, 0xc0, !PT ;  /* 0x00000010280a7812 */ /* 0x000fe200078ec0ff */
[----:B------:R-:W-:Y:S01]  /*3d80*/  IMAD.HI R4, R2, 0x2, RZ ;  /* 0x0000000202047827 */ /* 0x000fe200078e02ff */
[----:B------:R-:W-:Y:S02]  /*3d90*/  LOP3.LUT R11, R6, 0x90, RZ, 0xc0, !PT ;  /* 0x00000090060b7812 */ /* 0x000fe400078ec0ff */
[----:B------:R-:W-:Y:S01]  /*3da0*/  SGXT.U32 R56, R56, 0x1 ;  /* 0x000000013838781a */ /* 0x000fe20000000000 */
[----:B------:R-:W-:Y:S01]  /*3db0*/  IMAD.HI R6, R3, 0x2, RZ ;  /* 0x0000000203067827 */ /* 0x000fe200078e02ff */
[----:B------:R-:W-:-:S02]  /*3dc0*/  LOP3.LUT R3, R10, 0x1e0, R59, 0xf8, !PT ;  /* 0x000001e00a037812 */ /* 0x000fc400078ef83b */
[----:B------:R-:W-:Y:S01]  /*3dd0*/  LOP3.LUT R11, R11, 0x60, R41, 0xf8, !PT ;  /* 0x000000600b0b7812 */ /* 0x000fe200078ef829 */
[----:B------:R-:W-:Y:S01]  /*3de0*/  IMAD R2, R9, 0x210, RZ ;  /* 0x0000021009027824 */ /* 0x000fe200078e02ff */
[----:B------:R-:W-:Y:S01]  /*3df0*/  LEA.HI R10, R59, 0x60, RZ, 0x1c ;  /* 0x000000603b0a7811 */ /* 0x000fe200078fe0ff */
[----:B------:R-:W-:Y:S01]  /*3e00*/  IMAD.HI R9, R8, 0x2, RZ ;  /* 0x0000000208097827 */ /* 0x000fe200078e02ff */
[----:B------:R-:W-:Y:S02]  /*3e10*/  LOP3.LUT R11, R11, 0x10, R40, 0x78, !PT ;  /* 0x000000100b0b7812 */ /* 0x000fe400078e7828 */
[----:B------:R-:W-:Y:S01]  /*3e20*/  LOP3.LUT R61, R2, R3, RZ, 0x3c, !PT ;  /* 0x00000003023d7212 */ /* 0x000fe200078e3cff */
[----:B------:R-:W-:Y:S01]  /*3e30*/  IMAD R20, R10, c[0x0][0x1b8], RZ ;  /* 0x00006e000a147a24 */ /* 0x000fe200078e02ff */
[----:B------:R-:W-:Y:S01]  /*3e40*/  IADD3.X R3, R7, c[0x0][0x16c], R4, P0, P1 ;  /* 0x00005b0007037a10 */ /* 0x000fe200007e2404 */
[----:B------:R-:W-:Y:S01]  /*3e50*/  IMAD R14, R56, c[0x0][0x1a4], RZ ;  /* 0x00006900380e7a24 */ /* 0x000fe200078e02ff */
[----:B------:R-:W-:Y:S01]  /*3e60*/  SHF.R.U32.HI R4, RZ, 0x4, R59 ;  /* 0x00000004ff047819 */ /* 0x000fe2000001163b */
[----:B------:R-:W-:Y:S01]  /*3e70*/  IMAD R61, R60, 0x100, R61 ;  /* 0x000001003c3d7824 */ /* 0x000fe200078e023d */
[----:B------:R-:W-:Y:S01]  /*3e80*/  IADD3.X R13, R9, c[0x0][0x174], R6, P2, P3 ;  /* 0x00005d00090d7a10 */ /* 0x000fe200017e6406 */
[----:B------:R-:W-:Y:S01]  /*3e90*/  IMAD.MOV.U32 R7, RZ, RZ, c[0x0][0x1a4] ;  /* 0x00006900ff077624 */ /* 0x000fe200078e00ff */
[----:B------:R-:W-:-:S02]  /*3ea0*/  SGXT.U32 R4, R4, 0x5 ;  /* 0x000000050404781a */ /* 0x000fc40000000000 */
[----:B------:R-:W-:Y:S01]  /*3eb0*/  LEA.HI R9, R59, 0x20, RZ, 0x1c ;  /* 0x000000203b097811 */ /* 0x000fe200078fe0ff */
[----:B------:R-:W-:Y:S01]  /*3ec0*/  IMAD R6, R7, 0x2, R14 ;  /* 0x0000000207067824 */ /* 0x000fe200078e020e */
[----:B------:R-:W-:Y:S01]  /*3ed0*/  LEA R60, R60, R11, 0x4 ;  /* 0x0000000b3c3c7211 */ /* 0x000fe200078e20ff */
[----:B------:R-:W-:Y:S01]  /*3ee0*/  IMAD R16, R4, c[0x0][0x1b8], RZ ;  /* 0x00006e0004107a24 */ /* 0x000fe200078e02ff */
[----:B------:R-:W-:Y:S01]  /*3ef0*/  LEA.HI R11, R59, 0xa0, RZ, 0x1c ;  /* 0x000000a03b0b7811 */ /* 0x000fe200078fe0ff */
[----:B------:R-:W-:Y:S01]  /*3f00*/  IMAD R18, R9, c[0x0][0x1b8], RZ ;  /* 0x00006e0009127a24 */ /* 0x000fe200078e02ff */
[-C--:B------:R-:W-:Y:S01]  /*3f10*/  LEA R28, P5, R20, R5.reuse, 0x1 ;  /* 0x00000005141c7211 */ /* 0x080fe200078a08ff */
[----:B------:R-:W-:Y:S01]  /*3f20*/  IMAD R12, R15, 0x40, R16 ;  /* 0x000000400f0c7824 */ /* 0x000fe200078e0210 */
[-C--:B------:R-:W-:Y:S01]  /*3f30*/  LEA R36, P2, R16, R5.reuse, 0x1 ;  /* 0x0000000510247211 */ /* 0x080fe200078408ff */
[----:B------:R-:W-:Y:S01]  /*3f40*/  IMAD R24, R11, c[0x0][0x1b8], RZ ;  /* 0x00006e000b187a24 */ /* 0x000fe200078e02ff */
[----:B------:R-:W-:-:S02]  /*3f50*/  LEA R38, P3, R18, R5, 0x1 ;  /* 0x0000000512267211 */ /* 0x000fc400078608ff */
[C---:B------:R-:W-:Y:S02]  /*3f60*/  LEA R22, R15.reuse, R12, 0x6 ;  /* 0x0000000c0f167211 */ /* 0x040fe400078e30ff */
[-C--:B------:R-:W-:Y:S02]  /*3f70*/  LEA.HI.X.SX32 R39, R18, R13.reuse, 0x1, P3 ;  /* 0x0000000d12277211 */ /* 0x080fe400018f0eff */
[-C--:B------:R-:W-:Y:S01]  /*3f80*/  LEA.HI.X.SX32 R37, R16, R13.reuse, 0x1, P2 ;  /* 0x0000000d10257211 */ /* 0x080fe200010f0eff */
[----:B------:R-:W-:Y:S01]  /*3f90*/  IMAD R16, R15, 0x40, R22 ;  /* 0x000000400f107824 */ /* 0x000fe200078e0216 */
[----:B------:R-:W-:Y:S01]  /*3fa0*/  LEA.HI.X.SX32 R29, R20, R13, 0x1, P5 ;  /* 0x0000000d141d7211 */ /* 0x000fe200028f0eff */
[----:B------:R0:W-:Y:S01]  /*3fb0*/  STL.64 [R1+0x1e0], R38 ;  /* 0x0001e02601007387 */ /* 0x0001e20000100a00 */
[C---:B------:R-:W-:Y:S02]  /*3fc0*/  LEA R8, R7.reuse, R6, 0x1 ;  /* 0x0000000607087211 */ /* 0x040fe400078e08ff */
[-C--:B------:R-:W-:Y:S01]  /*3fd0*/  LEA R34, P4, R12, R5.reuse, 0x1 ;  /* 0x000000050c227211 */ /* 0x080fe200078808ff */
[----:B------:R-:W-:Y:S01]  /*3fe0*/  STL.64 [R1+0x1e8], R36 ;  /* 0x0001e82401007387 */ /* 0x000fe20000100a00 */
[-C--:B------:R-:W-:Y:S01]  /*3ff0*/  LEA R32, P1, R24, R5.reuse, 0x1 ;  /* 0x0000000518207211 */ /* 0x080fe200078208ff */
[C---:B------:R-:W-:Y:S01]  /*4000*/  IMAD R10, R7.reuse, 0x2, R8 ;  /* 0x00000002070a7824 */ /* 0x040fe200078e0208 */
[----:B------:R-:W-:Y:S01]  /*4010*/  LEA R30, P0, R26, R5, 0x1 ;  /* 0x000000051a1e7211 */ /* 0x000fe200078008ff */
[----:B------:R1:W-:Y:S01]  /*4020*/  STL.64 [R1+0x1d0], R28 ;  /* 0x0001d01c01007387 */ /* 0x0003e20000100a00 */
[----:B------:R-:W-:Y:S01]  /*4030*/  LEA.HI.X.SX32 R35, R12, R13, 0x1, P4 ;  /* 0x0000000d0c237211 */ /* 0x000fe200020f0eff */
[C---:B------:R-:W-:Y:S01]  /*4040*/  IMAD R4, R7.reuse, 0x2, R10 ;  /* 0x0000000207047824 */ /* 0x040fe200078e020a */
[----:B------:R-:W-:Y:S01]  /*4050*/  LEA R18, P3, R16, R5, 0x1 ;  /* 0x0000000510127211 */ /* 0x000fe200078608ff */
[----:B0-----:R-:W-:Y:S01]  /*4060*/  CS2R R38, SRZ ;  /* 0x0000000000267805 */ /* 0x001fe2000001ff00 */
[-C--:B------:R-:W-:Y:S01]  /*4070*/  LEA.HI.X.SX32 R33, R24, R13.reuse, 0x1, P1 ;  /* 0x0000000d18217211 */ /* 0x080fe200008f0eff */
[----:B------:R0:W-:Y:S01]  /*4080*/  STL.64 [R1+0x1d8], R34 ;  /* 0x0001d82201007387 */ /* 0x0001e20000100a00 */
[-C--:B------:R-:W-:Y:S01]  /*4090*/  LEA.HI.X.SX32 R31, R26, R13.reuse, 0x1, P0 ;  /* 0x0000000d1a1f7211 */ /* 0x080fe200000f0eff */
[C---:B------:R-:W-:Y:S01]  /*40a0*/  IMAD R12, R7.reuse, 0x2, R4 ;  /* 0x00000002070c7824 */ /* 0x040fe200078e0204 */
[----:B------:R-:W-:Y:S01]  /*40b0*/  LEA.HI.X.SX32 R19, R16, R13, 0x1, P3 ;  /* 0x0000000d10137211 */ /* 0x000fe200018f0eff */
[----:B------:R-:W-:Y:S01]  /*40c0*/  STL.64 [R1+0x1c0], R32 ;  /* 0x0001c02001007387 */ /* 0x000fe20000100a00 */
[-C--:B------:R-:W-:Y:S01]  /*40d0*/  LEA R20, P1, R6, R0.reuse, 0x1 ;  /* 0x0000000006147211 */ /* 0x080fe200078208ff */
[----:B------:R-:W-:Y:S01]  /*40e0*/  CS2R R24, SRZ ;  /* 0x0000000000187805 */ /* 0x000fe2000001ff00 */
[----:B-1----:R-:W-:Y:S01]  /*40f0*/  LEA R28, P2, R22, R5, 0x1 ;  /* 0x00000005161c7211 */ /* 0x002fe200078408ff */
[----:B------:R1:W-:Y:S01]  /*4100*/  STL.64 [R1+0x1b0], R30 ;  /* 0x0001b01e01007387 */ /* 0x0003e20000100a00 */
[----:B------:R-:W-:Y:S01]  /*4110*/  LEA.HI.X.SX32 R21, R6, R3, 0x1, P1 ;  /* 0x0000000306157211 */ /* 0x000fe200008f0eff */
[----:B------:R-:W-:Y:S01]  /*4120*/  CS2R R26, SRZ ;  /* 0x00000000001a7805 */ /* 0x000fe2000001ff00 */
[----:B------:R-:W-:Y:S01]  /*4130*/  LEA.HI.X.SX32 R29, R22, R13, 0x1, P2 ;  /* 0x0000000d161d7211 */ /* 0x000fe200010f0eff */
[----:B------:R-:W-:Y:S01]  /*4140*/  CS2R R36, SRZ ;  /* 0x0000000000247805 */ /* 0x000fe2000001ff00 */
[-C--:B------:R-:W-:Y:S01]  /*4150*/  LEA R22, P0, R14, R0.reuse, 0x1 ;  /* 0x000000000e167211 */ /* 0x080fe200078008ff */
[----:B0-----:R-:W-:Y:S01]  /*4160*/  CS2R R34, SRZ ;  /* 0x0000000000227805 */ /* 0x001fe2000001ff00 */
[----:B------:R-:W-:Y:S01]  /*4170*/  LOP3.LUT R2, R2, 0x30, R40, 0x78, !PT ;  /* 0x0000003002027812 */ /* 0x000fe200078e7828 */
[----:B------:R0:W-:Y:S01]  /*4180*/  STL.64 [R1+0x1c8], R28 ;  /* 0x0001c81c01007387 */ /* 0x0001e20000100a00 */
[-C--:B------:R-:W-:Y:S01]  /*4190*/  LEA.HI.X.SX32 R23, R14, R3.reuse, 0x1, P0 ;  /* 0x000000030e177211 */ /* 0x080fe200000f0eff */
[C---:B------:R-:W-:Y:S01]  /*41a0*/  IMAD R14, R7.reuse, 0x2, R12 ;  /* 0x00000002070e7824 */ /* 0x040fe200078e020c */
[C---:B------:R-:W-:Y:S01]  /*41b0*/  LEA R16, P0, R10.reuse, R0, 0x1 ;  /* 0x000000000a107211 */ /* 0x040fe200078008ff */
[----:B------:R2:W-:Y:S01]  /*41c0*/  STL.64 [R1+0x1b8], R18 ;  /* 0x0001b81201007387 */ /* 0x0005e20000100a00 */
[----:B-1----:R-:W-:Y:S01]  /*41d0*/  CS2R R30, SRZ ;  /* 0x00000000001e7805 */ /* 0x002fe2000001ff00 */
[----:B------:R-:W-:Y:S01]  /*41e0*/  CS2R R32, SRZ ;  /* 0x0000000000207805 */ /* 0x000fe2000001ff00 */
[----:B------:R-:W-:Y:S01]  /*41f0*/  LEA.HI.X.SX32 R17, R10, R3, 0x1, P0 ;  /* 0x000000030a117211 */ /* 0x000fe200000f0eff */
[----:B------:R1:W-:Y:S01]  /*4200*/  STL.64 [R1+0x228], R22 ;  /* 0x0002281601007387 */ /* 0x0003e20000100a00 */
[----:B------:R-:W-:Y:S01]  /*4210*/  LEA R7, R7, R14, 0x1 ;  /* 0x0000000e07077211 */ /* 0x000fe200078e08ff */
[----:B------:R-:W-:-:S02]  /*4220*/  CS2R R10, SRZ ;  /* 0x00000000000a7805 */ /* 0x000fc4000001ff00 */
[----:B------:R3:W-:Y:S01]  /*4230*/  STL.64 [R1+0x220], R20 ;  /* 0x0002201401007387 */ /* 0x0007e20000100a00 */
[----:B0-----:R-:W-:Y:S01]  /*4240*/  CS2R R28, SRZ ;  /* 0x00000000001c7805 */ /* 0x001fe2000001ff00 */
[----:B--2---:R-:W-:-:S04]  /*4250*/  LEA R18, P2, R8, R0, 0x1 ;  /* 0x0000000008127211 */ /* 0x004fc800078408ff */
[-C--:B------:R-:W-:Y:S01]  /*4260*/  LEA.HI.X.SX32 R19, R8, R3.reuse, 0x1, P2 ;  /* 0x0000000308137211 */ /* 0x080fe200010f0eff */
[----:B-1----:R-:W-:Y:S01]  /*4270*/  CS2R R22, SRZ ;  /* 0x0000000000167805 */ /* 0x002fe2000001ff00 */
[CC--:B------:R-:W-:Y:S02]  /*4280*/  LEA R8, P3, R7.reuse, R0.reuse, 0x1 ;  /* 0x0000000007087211 */ /* 0x0c0fe400078608ff */
[C---:B---3--:R-:W-:Y:S01]  /*4290*/  LEA R20, P0, R4.reuse, R0, 0x1 ;  /* 0x0000000004147211 */ /* 0x048fe200078008ff */
[----:B------:R0:W-:Y:S01]  /*42a0*/  STL.64 [R1+0x218], R18 ;  /* 0x0002181201007387 */ /* 0x0001e20000100a00 */
[-C--:B------:R-:W-:Y:S02]  /*42b0*/  LEA.HI.X.SX32 R9, R7, R3.reuse, 0x1, P3 ;  /* 0x0000000307097211 */ /* 0x080fe400018f0eff */
[----:B------:R-:W-:Y:S01]  /*42c0*/  LEA.HI.X.SX32 R21, R4, R3, 0x1, P0 ;  /* 0x0000000304157211 */ /* 0x000fe200000f0eff */
[----:B------:R1:W-:Y:S01]  /*42d0*/  STL.64 [R1+0x210], R16 ;  /* 0x0002101001007387 */ /* 0x0003e20000100a00 */
[----:B------:R-:W-:Y:S01]  /*42e0*/  IMAD.MOV.U32 R4, RZ, RZ, 0x3f800000 ;  /* 0x3f800000ff047424 */ /* 0x000fe200078e00ff */
[----:B------:R-:W-:-:S02]  /*42f0*/  CS2R R6, SRZ ;  /* 0x0000000000067805 */ /* 0x000fc4000001ff00 */
[----:B------:R2:W-:Y:S01]  /*4300*/  STL.64 [R1+0x208], R20 ;  /* 0x0002081401007387 */ /* 0x0005e20000100a00 */
[-C--:B0-----:R-:W-:Y:S02]  /*4310*/  LEA R18, P1, R12, R0.reuse, 0x1 ;  /* 0x000000000c127211 */ /* 0x081fe400078208ff */
[----:B-1----:R-:W-:Y:S02]  /*4320*/  LEA R16, P2, R14, R0, 0x1 ;  /* 0x000000000e107211 */ /* 0x002fe400078408ff */
[-C--:B------:R-:W-:Y:S02]  /*4330*/  LEA.HI.X.SX32 R19, R12, R3.reuse, 0x1, P1 ;  /* 0x000000030c137211 */ /* 0x080fe400008f0eff */
[----:B------:R-:W-:Y:S01]  /*4340*/  LEA.HI.X.SX32 R17, R14, R3, 0x1, P2 ;  /* 0x000000030e117211 */ /* 0x000fe200010f0eff */
[----:B------:R-:W-:Y:S01]  /*4350*/  IMAD.MOV.U32 R3, RZ, RZ, -0x800000 ;  /* 0xff800000ff037424 */ /* 0x000fe200078e00ff */
[----:B------:R-:W-:Y:S01]  /*4360*/  SHF.R.S32.HI R0, RZ, 0x6, R59 ;  /* 0x00000006ff007819 */ /* 0x000fe2000001143b */
[----:B------:R0:W-:Y:S01]  /*4370*/  STL.64 [R1+0x200], R18 ;  /* 0x0002001201007387 */ /* 0x0001e20000100a00 */
[----:B------:R-:W-:Y:S01]  /*4380*/  CS2R R12, SRZ ;  /* 0x00000000000c7805 */ /* 0x000fe2000001ff00 */
[----:B------:R-:W-:Y:S01]  /*4390*/  CS2R R14, SRZ ;  /* 0x00000000000e7805 */ /* 0x000fe2000001ff00 */
[----:B------:R-:W-:Y:S01]  /*43a0*/  SGXT R0, R0, 0x1 ;  /* 0x000000010000781a */ /* 0x000fe20000000200 */
[----:B------:R1:W-:Y:S01]  /*43b0*/  STL.64 [R1+0x1f8], R16 ;  /* 0x0001f81001007387 */ /* 0x0003e20000100a00 */
[----:B--2---:R-:W-:-:S02]  /*43c0*/  CS2R R20, SRZ ;  /* 0x0000000000147805 */ /* 0x004fc4000001ff00 */
[----:B------:R-:W-:Y:S01]  /*43d0*/  LOP3.LUT R0, R0, 0x90, RZ, 0xc0, !PT ;  /* 0x0000009000007812 */ /* 0x000fe200078ec0ff */
[----:B------:R2:W-:Y:S03]  /*43e0*/  STL.64 [R1+0x1f0], R8 ;  /* 0x0001f00801007387 */ /* 0x0005e60000100a00 */
[----:B------:R-:W-:Y:S01]  /*43f0*/  LOP3.LUT R0, R0, 0x37e, R40, 0x78, !PT ;  /* 0x0000037e00007812 */ /* 0x000fe200078e7828 */
[----:B------:R3:W-:Y:S01]  /*4400*/  STL [R1+0x1a4], R4 ;  /* 0x0001a40401007387 */ /* 0x0007e20000100800 */
[----:B0-----:R-:W-:Y:S01]  /*4410*/  CS2R R18, SRZ ;  /* 0x0000000000127805 */ /* 0x001fe2000001ff00 */
[----:B------:R-:W-:Y:S02]  /*4420*/  LOP3.LUT R0, R2, 0x40, RZ, 0x3c, !PT ;  /* 0x0000004002007812 */ /* 0x000fe400078e3cff */
[----:B------:R-:W-:Y:S01]  /*4430*/  STL [R1+0x178], RZ ;  /* 0x000178ff01007387 */ /* 0x000fe20000100800 */
[----:B-1----:R-:W-:-:S03]  /*4440*/  CS2R R16, SRZ ;  /* 0x0000000000107805 */ /* 0x002fc6000001ff00 */
[----:B------:R0:W-:Y:S01]  /*4450*/  STL [R1+0x190], R3 ;  /* 0x0001900301007387 */ /* 0x0001e20000100800 */
[----:B--2---:R-:W-:Y:S01]  /*4460*/  CS2R R8, SRZ ;  /* 0x0000000000087805 */ /* 0x004fe2000001ff00 */
[----:B---3--:R-:W-:Y:S02]  /*4470*/  IMAD.MOV.U32 R4, RZ, RZ, -0x800000 ;  /* 0xff800000ff047424 */ /* 0x008fe400078e00ff */
[----:B------:R-:W-:Y:S04]  /*4480*/  STL [R1+0x174], RZ ;  /* 0x000174ff01007387 */ /* 0x000fe80000100800 */
[----:B------:R1:W-:Y:S01]  /*4490*/  STL [R1+0x194], R4 ;  /* 0x0001940401007387 */ /* 0x0003e20000100800 */
[----:B0-----:R-:W-:-:S03]  /*44a0*/  MOV R3, 0x3f800000 ;  /* 0x3f80000000037802 */ /* 0x001fc60000000f00 */
[----:B------:R0:W-:Y:S04]  /*44b0*/  STL [R1+0x198], RZ ;  /* 0x000198ff01007387 */ /* 0x0001e80000100800 */
[----:B------:R0:W-:Y:S01]  /*44c0*/  STL [R1+0x1a8], R3 ;  /* 0x0001a80301007387 */ /* 0x0001e20000100800 */
[----:B-1----:R-:W-:-:S03]  /*44d0*/  CS2R R4, SRZ ;  /* 0x0000000000047805 */ /* 0x002fc6000001ff00 */
        /* <DEDUP_REMOVED lines=91> */
[----:B------:R0:W-:Y:S02]  /*4a90*/  STL [R1+0xc], RZ ;  /* 0x00000cff01007387 */ /* 0x0001e40000100800 */
.L_x_2:
[----:B0-----:R-:W2:Y:S04]  /*4aa0*/  LDL.64 R2, [R1+0x228] ;  /* 0x0002280001027983 */ /* 0x001ea80000100a00 */
[----:B------:R-:W2:Y:S04]  /*4ab0*/  LDL R49, [R1+0x178] ;  /* 0x0001780001317983 */ /* 0x000ea80000100800 */
[----:B------:R-:W3:Y:S04]  /*4ac0*/  LDL.64 R42, [R1+0x208] ;  /* 0x00020800012a7983 */ /* 0x000ee80000100a00 */
[----:B------:R-:W4:Y:S04]  /*4ad0*/  LDL.64 R40, [R1+0x218] ;  /* 0x0002180001287983 */ /* 0x000f280000100a00 */
[----:B------:R-:W4:Y:S04]  /*4ae0*/  LDL.64 R46, [R1+0x220] ;  /* 0x00022000012e7983 */ /* 0x000f280000100a00 */
[----:B------:R-:W4:Y:S04]  /*4af0*/  LDL.64 R44, [R1+0x200] ;  /* 0x00020000012c7983 */ /* 0x000f280000100a00 */
[----:B------:R-:W4:Y:S04]  /*4b00*/  LDL.64 R52, [R1+0x1f8] ;  /* 0x0001f80001347983 */ /* 0x000f280000100a00 */
[----:B------:R-:W4:Y:S04]  /*4b10*/  LDL.64 R54, [R1+0x210] ;  /* 0x0002100001367983 */ /* 0x000f280000100a00 */
[----:B------:R-:W4:Y:S01]  /*4b20*/  LDL.64 R50, [R1+0x1f0] ;  /* 0x0001f00001327983 */ /* 0x000f220000100a00 */
[----:B--2---:R-:W-:-:S04]  /*4b30*/  IMAD.WIDE R2, R49, 0x2, R2 ;  /* 0x0000000231027825 */ /* 0x004fc800078e0202 */
[C---:B---3--:R-:W-:Y:S01]  /*4b40*/  IMAD.WIDE R42, R49.reuse, 0x2, R42 ;  /* 0x00000002312a7825 */ /* 0x048fe200078e022a */
[----:B------:R0:W2:Y:S04]  /*4b50*/  LDG.E.U16 R48, [R2.64] ;  /* 0x0000000402307981 */ /* 0x0000a8000c1e1500 */
[----:B------:R1:W3:Y:S01]  /*4b60*/  LDG.E.U16 R0, [R42.64] ;  /* 0x000000042a007981 */ /* 0x0002e2000c1e1500 */
[----:B----4-:R-:W-:-:S04]  /*4b70*/  IMAD.WIDE R40, R49, 0x2, R40 ;  /* 0x0000000231287825 */ /* 0x010fc800078e0228 */
[C---:B0-----:R-:W-:Y:S02]  /*4b80*/  IMAD.WIDE R2, R49.reuse, 0x2, R46 ;  /* 0x0000000231027825 */ /* 0x041fe400078e022e */
[----:B------:R0:W4:Y:S02]  /*4b90*/  LDG.E.U16 R46, [R40.64] ;  /* 0x00000004282e7981 */ /* 0x000124000c1e1500 */
[C---:B------:R-:W-:Y:S02]  /*4ba0*/  IMAD.WIDE R44, R49.reuse, 0x2, R44 ;  /* 0x00000002312c7825 */ /* 0x040fe400078e022c */
[----:B------:R1:W4:Y:S04]  /*4bb0*/  LDG.E.U16 R47, [R2.64] ;  /* 0x00000004022f7981 */ /* 0x000328000c1e1500 */
[----:B------:R1:W4:Y:S01]  /*4bc0*/  LDG.E.U16 R44, [R44.64] ;  /* 0x000000042c2c7981 */ /* 0x000322000c1e1500 */
[----:B0-----:R-:W-:-:S04]  /*4bd0*/  IMAD.WIDE R40, R49, 0x2, R52 ;  /* 0x0000000231287825 */ /* 0x001fc800078e0234 */
[C---:B-1----:R-:W-:Y:S02]  /*4be0*/  IMAD.WIDE R2, R49.reuse, 0x2, R54 ;  /* 0x0000000231027825 */ /* 0x042fe400078e0236 */
[----:B------:R-:W4:Y:S02]  /*4bf0*/  LDG.E.U16 R40, [R40.64] ;  /* 0x0000000428287981 */ /* 0x000f24000c1e1500 */
[----:B------:R-:W-:Y:S02]  /*4c00*/  IMAD.WIDE R42, R49, 0x2, R50 ;  /* 0x00000002312a7825 */ /* 0x000fe400078e0232 */
[----:B------:R-:W4:Y:S04]  /*4c10*/  LDG.E.U16 R2, [R2.64] ;  /* 0x0000000402027981 */ /* 0x000f28000c1e1500 */
[----:B------:R-:W4:Y:S04]  /*4c20*/  LDG.E.U16 R42, [R42.64] ;  /* 0x000000042a2a7981 */ /* 0x000f28000c1e1500 */
[----:B------:R-:W0:Y:S04]  /*4c30*/  S2R R54, SR_TID.X ;  /* 0x0000000000367919 */ /* 0x000e280000002100 */
[----:B------:R-:W1:Y:S04]  /*4c40*/  S2R R52, SR_TID.X ;  /* 0x0000000000347919 */ /* 0x000e680000002100 */
[----:B------:R-:W-:Y:S04]  /*4c50*/  STL [R1+0x24c], R32 ;  /* 0x00024c2001007387 */ /* 0x000fe80000100800 */
[----:B------:R0:W-:Y:S02]  /*4c60*/  STL [R1+0x248], R33 ;  /* 0x0002482101007387 */ /* 0x0001e40000100800 */
[----:B0-----:R-:W-:-:S02]  /*4c70*/  LOP3.LUT R53, R54, 0xff, RZ, 0xc0, !PT ;  /* 0x000000ff36357812 */ /* 0x001fc400078ec0ff */
[----:B------:R-:W-:-:S03]  /*4c80*/  SHF.R.S32.HI R33, RZ, 0x8, R54 ;  /* 0x00000008ff217819 */ /* 0x000fc60000011436 */
[----:B------:R-:W-:Y:S01]  /*4c90*/  IMAD.SHL.U32 R32, R53, 0x2, RZ ;  /* 0x0000000235207824 */ /* 0x000fe200078e00ff */
[----:B------:R-:W-:Y:S02]  /*4ca0*/  SGXT R33, R33, 0x1 ;  /* 0x000000012121781a */ /* 0x000fe40000000200 */
[----:B-1----:R-:W-:Y:S02]  /*4cb0*/  LOP3.LUT R51, R52, 0xff, RZ, 0xc0, !PT ;  /* 0x000000ff34337812 */ /* 0x002fe400078ec0ff */
[----:B------:R-:W-:Y:S01]  /*4cc0*/  SHF.R.S32.HI R50, RZ, 0x8, R52 ;  /* 0x00000008ff327819 */ /* 0x000fe20000011434 */
[----:B------:R0:W-:Y:S01]  /*4cd0*/  STL [R1+0x244], R34 ;  /* 0x0002442201007387 */ /* 0x0001e20000100800 */
[----:B------:R-:W-:-:S03]  /*4ce0*/  LOP3.LUT R32, R32, 0x210, R33, 0x78, !PT ;  /* 0x0000021020207812 */ /* 0x000fc600078e7821 */
[----:B------:R-:W-:Y:S01]  /*4cf0*/  BAR.SYNC.DEFER_BLOCKING 0x0 ;  /* 0x0000000000007b1d */ /* 0x000fe20000010000 */
[----:B------:R-:W-:Y:S01]  /*4d00*/  SGXT R50, R50, 0x1 ;  /* 0x000000013232781a */ /* 0x000fe20000000200 */
[----:B------:R-:W-:Y:S01]  /*4d10*/  IMAD.SHL.U32 R49, R51, 0x2, RZ ;  /* 0x0000000233317824 */ /* 0x000fe200078e00ff */
[----:B------:R-:W-:-:S03]  /*4d20*/  SHF.R.S32.HI R33, RZ, 0x8, R52 ;  /* 0x00000008ff217819 */ /* 0x000fc60000011434 */
[----:B------:R1:W-:Y:S01]  /*4d30*/  STL [R1+0x240], R35 ;  /* 0x0002402301007387 */ /* 0x0003e20000100800 */
[----:B0-----:R-:W-:Y:S02]  /*4d40*/  SHF.L.U32 R34, R51, 0x1, RZ ;  /* 0x0000000133227819 */ /* 0x001fe400000006ff */
[----:B------:R-:W-:Y:S02]  /*4d50*/  LOP3.LUT R49, R49, 0x210, R50, 0x78, !PT ;  /* 0x0000021031317812 */ /* 0x000fe400078e7832 */
[----:B-1----:R-:W-:Y:S01]  /*4d60*/  SHF.R.S32.HI R35, RZ, 0x8, R52 ;  /* 0x00000008ff237819 */ /* 0x002fe20000011434 */
[----:B------:R-:W0:Y:S01]  /*4d70*/  S2R R50, SR_TID.X ;  /* 0x0000000000327919 */ /* 0x000e220000002100 */
[----:B------:R-:W-:Y:S02]  /*4d80*/  SGXT R33, R33, 0x1 ;  /* 0x000000012121781a */ /* 0x000fe40000000200 */
[----:B------:R-:W-:Y:S02]  /*4d90*/  SGXT R35, R35, 0x1 ;  /* 0x000000012323781a */ /* 0x000fe40000000200 */
[----:B------:R-:W-:-:S02]  /*4da0*/  LOP3.LUT R49, R49, 0x20, RZ, 0x3c, !PT ;  /* 0x0000002031317812 */ /* 0x000fc400078e3cff */
[----:B------:R-:W-:-:S04]  /*4db0*/  LOP3.LUT R34, R34, 0x210, R35, 0x78, !PT ;  /* 0x0000021022227812 */ /* 0x000fc800078e7823 */
[----:B------:R-:W-:Y:S02]  /*4dc0*/  LOP3.LUT R34, R34, 0x40, RZ, 0x3c, !PT ;  /* 0x0000004022227812 */ /* 0x000fe400078e3cff */
[----:B0-----:R-:W-:-:S05]  /*4dd0*/  LOP3.LUT R45, R50, 0x7, RZ, 0xc0, !PT ;  /* 0x00000007322d7812 */ /* 0x001fca00078ec0ff */
[----:B------:R-:W-:Y:S01]  /*4de0*/  IMAD R45, R45, 0x210, RZ ;  /* 0x000002102d2d7824 */ /* 0x000fe200078e02ff */
[----:B--2---:R-:W-:Y:S04]  /*4df0*/  STS.U16 [R32+0x20000], R48 ;  /* 0x0200003020007388 */ /* 0x004fe80000000400 */
[----:B---3--:R0:W-:Y:S02]  /*4e00*/  STS.U16 [R32+0x21000], R0 ;  /* 0x0210000020007388 */ /* 0x0081e40000000400 */
[----:B0-----:R-:W-:Y:S02]  /*4e10*/  IMAD.SHL.U32 R32, R51, 0x2, RZ ;  /* 0x0000000233207824 */ /* 0x001fe400078e00ff */
[----:B------:R-:W2:Y:S03]  /*4e20*/  LDL R0, [R1+0x174] ;  /* 0x0001740001007983 */ /* 0x000ea60000100800 */
[----:B------:R-:W-:Y:S01]  /*4e30*/  LOP3.LUT R32, R32, 0x210, R33, 0x78, !PT ;  /* 0x0000021020207812 */ /* 0x000fe200078e7821 */
[----:B----4-:R-:W-:Y:S03]  /*4e40*/  STS.U16 [R49+0x20400], R47 ;  /* 0x0204002f31007388 */ /* 0x010fe60000000400 */
[----:B------:R-:W-:Y:S01]  /*4e50*/  LOP3.LUT R32, R32, 0x60, RZ, 0x3c, !PT ;  /* 0x0000006020207812 */ /* 0x000fe200078e3cff */
[----:B------:R0:W-:Y:S04]  /*4e60*/  STS.U16 [R49+0x21400], R44 ;  /* 0x0214002c31007388 */ /* 0x0001e80000000400 */
[----:B------:R-:W-:Y:S04]  /*4e70*/  STS.U16 [R34+0x20800], R46 ;  /* 0x0208002e22007388 */ /* 0x000fe80000000400 */
[----:B------:R1:W-:Y:S04]  /*4e80*/  STS.U16 [R34+0x21800], R40 ;  /* 0x0218002822007388 */ /* 0x0003e80000000400 */
[----:B------:R-:W-:Y:S04]  /*4e90*/  STS.U16 [R32+0x20c00], R2 ;  /* 0x020c000220007388 */ /* 0x000fe80000000400 */
[----:B------:R3:W-:Y:S04]  /*4ea0*/  STS.U16 [R32+0x21c00], R42 ;  /* 0x021c002a20007388 */ /* 0x0007e80000000400 */
[----:B------:R-:W-:Y:S01]  /*4eb0*/  BAR.SYNC.DEFER_BLOCKING 0x0 ;  /* 0x0000000000007b1d */ /* 0x000fe20000010000 */
[----:B0-----:R-:W-:-:S05]  /*4ec0*/  IMAD.SHL.U32 R49, R50, 0x2, RZ ;  /* 0x0000000232317824 */ /* 0x001fca00078e00ff */
[----:B------:R-:W-:Y:S01]  /*4ed0*/  LOP3.LUT R45, R45, 0x30, R49, 0x78, !PT ;  /* 0x000000302d2d7812 */ /* 0x000fe200078e7831 */
[----:B-1----:R-:W2:Y:S04]  /*4ee0*/  LDL.64 R34, [R1+0x1e0] ;  /* 0x0001e00001227983 */ /* 0x002ea80000100a00 */
[----:B---3--:R-:W3:Y:S04]  /*4ef0*/  LDL.64 R32, [R1+0x1d8] ;  /* 0x0001d80001207983 */ /* 0x008ee80000100a00 */
[----:B------:R-:W4:Y:S04]  /*4f00*/  LDL.64 R2, [R1+0x1e8] ;  /* 0x0001e80001027983 */ /* 0x000f280000100a00 */
[----:B-----5:R-:W-:Y:S04]  /*4f10*/  LDSM.16.MT88.4 R48, [R61] ;  /* 0x000000003d30783b */ /* 0x020fe80000004200 */
[----:B------:R-:W0:Y:S04]  /*4f20*/  LDSM.16.M88.4 R52, [R45+0x20000] ;  /* 0x020000002d34783b */ /* 0x000e280000000200 */
[----:B------:R-:W1:Y:S04]  /*4f30*/  LDSM.16.M88.4 R44, [R45+0x21000] ;  /* 0x021000002d2c783b */ /* 0x000e680000000200 */
[----:B------:R-:W1:Y:S01]  /*4f40*/  LDSM.16.MT88.4 R40, [R61+0x2000] ;  /* 0x002000003d28783b */ /* 0x000e620000004200 */
[C---:B0-----:R-:W-:Y:S03]  /*4f50*/  HMMA.16816.F32.BF16 R56, R48.reuse, R52, RZ ;  /* 0x000000343038723c */ /* 0x041fe600000418ff */
[----:B------:R-:W0:Y:S05]  /*4f60*/  S2R R52, SR_TID.X ;  /* 0x0000000000347919 */ /* 0x000e2a0000002100 */
[----:B-1----:R-:W-:Y:S07]  /*4f70*/  HMMA.16816.F32.BF16 R48, R48, R44, RZ ;  /* 0x0000002c3030723c */ /* 0x002fee00000418ff */
[C---:B0-----:R-:W-:Y:S01]  /*4f80*/  LOP3.LUT R45, R52.reuse, 0x7, RZ, 0xc0, !PT ;  /* 0x00000007342d7812 */ /* 0x041fe200078ec0ff */
[----:B------:R-:W-:-:S04]  /*4f90*/  IMAD.SHL.U32 R53, R52, 0x2, RZ ;  /* 0x0000000234357824 */ /* 0x000fc800078e00ff */
[----:B------:R-:W-:-:S05]  /*4fa0*/  IMAD R45, R45, 0x210, RZ ;  /* 0x000002102d2d7824 */ /* 0x000fca00078e02ff */
[----:B------:R-:W-:-:S04]  /*4fb0*/  LOP3.LUT R45, R45, 0x30, R53, 0x78, !PT ;  /* 0x000000302d2d7812 */ /* 0x000fc800078e7835 */
[----:B------:R-:W-:Y:S01]  /*4fc0*/  LOP3.LUT R45, R45, 0x40, RZ, 0x3c, !PT ;  /* 0x000000402d2d7812 */ /* 0x000fe200078e3cff */
[C---:B------:R-:W-:Y:S04]  /*4fd0*/  HMMA.16816.F32.BF16 R52, R40.reuse, R54, R56 ;  /* 0x000000362834723c */ /* 0x040fe80000041838 */
[----:B------:R-:W-:Y:S04]  /*4fe0*/  LDSM.16.M88.4 R56, [R45+0x20000] ;  /* 0x020000002d38783b */ /* 0x000fe80000000200 */
[----:B------:R-:W-:Y:S01]  /*4ff0*/  HMMA.16816.F32.BF16 R40, R40, R46, R48 ;  /* 0x0000002e2828723c */ /* 0x000fe20000041830 */
[----:B------:R-:W0:Y:S04]  /*5000*/  LDSM.16.MT88.4 R48, [R61+0x4000] ;  /* 0x004000003d30783b */ /* 0x000e280000004200 */
[----:B------:R-:W1:Y:S11]  /*5010*/  LDSM.16.M88.4 R44, [R45+0x21000] ;  /* 0x021000002d2c783b */ /* 0x000e760000000200 */
[C---:B0-----:R-:W-:Y:S08]  /*5020*/  HMMA.16816.F32.BF16 R52, R48.reuse, R56, R52 ;  /* 0x000000383034723c */ /* 0x041ff00000041834 */
[----:B-1----:R-:W-:Y:S01]  /*5030*/  HMMA.16816.F32.BF16 R40, R48, R44, R40 ;  /* 0x0000002c3028723c */ /* 0x002fe20000041828 */
[----:B------:R-:W0:Y:S11]  /*5040*/  LDSM.16.MT88.4 R48, [R61+0x6000] ;  /* 0x006000003d30783b */ /* 0x000e360000004200 */
[----:B------:R-:W-:Y:S04]  /*5050*/  @!UPT UIADD3 URZ, URZ, URZ, URZ ;  /* 0x0000003f3f3ff290 */ /* 0x000fe8000fffe03f */
[C---:B0-----:R-:W-:Y:S01]  /*5060*/  HMMA.16816.F32.BF16 R56, R48.reuse, R58, R52 ;  /* 0x0000003a3038723c */ /* 0x041fe20000041834 */
[----:B------:R-:W0:Y:S07]  /*5070*/  S2R R54, SR_TID.X ;  /* 0x0000000000367919 */ /* 0x000e2e0000002100 */
[----:B------:R-:W-:Y:S07]  /*5080*/  HMMA.16816.F32.BF16 R44, R48, R46, R40 ;  /* 0x0000002e302c723c */ /* 0x000fee0000041828 */
[C---:B0-----:R-:W-:Y:S01]  /*5090*/  LOP3.LUT R43, R54.reuse, 0x7, RZ, 0xc0, !PT ;  /* 0x00000007362b7812 */ /* 0x041fe200078ec0ff */
[----:B------:R-:W-:-:S04]  /*50a0*/  IMAD.SHL.U32 R55, R54, 0x2, RZ ;  /* 0x0000000236377824 */ /* 0x000fc800078e00ff */
[----:B------:R-:W-:-:S05]  /*50b0*/  IMAD R43, R43, 0x210, RZ ;  /* 0x000002102b2b7824 */ /* 0x000fca00078e02ff */
[----:B------:R-:W-:Y:S02]  /*50c0*/  LOP3.LUT R43, R43, 0x30, R55, 0x78, !PT ;  /* 0x000000302b2b7812 */ /* 0x000fe400078e7837 */
[----:B------:R-:W-:Y:S04]  /*50d0*/  LDSM.16.MT88.4 R52, [R61+0x8000] ;  /* 0x008000003d34783b */ /* 0x000fe80000004200 */
[----:B------:R-:W0:Y:S04]  /*50e0*/  LDSM.16.M88.4 R48, [R43+0x20080] ;  /* 0x020080002b30783b */ /* 0x000e280000000200 */
[----:B------:R-:W1:Y:S01]  /*50f0*/  LDSM.16.M88.4 R40, [R43+0x21080] ;  /* 0x021080002b28783b */ /* 0x000e620000000200 */
[C---:B0-----:R-:W-:Y:S08]  /*5100*/  HMMA.16816.F32.BF16 R56, R52.reuse, R48, R56 ;  /* 0x000000303438723c */ /* 0x041ff00000041838 */
[----:B-1----:R-:W-:Y:S01]  /*5110*/  HMMA.16816.F32.BF16 R44, R52, R40, R44 ;  /* 0x00000028342c723c */ /* 0x002fe2000004182c */
[----:B------:R-:W0:Y:S11]  /*5120*/  LDSM.16.MT88.4 R52, [R61+0xa000] ;  /* 0x00a000003d34783b */ /* 0x000e360000004200 */
[----:B------:R-:W-:Y:S04]  /*5130*/  @!UPT UIADD3 URZ, URZ, URZ, URZ ;  /* 0x0000003f3f3ff290 */ /* 0x000fe8000fffe03f */
[C---:B0-----:R-:W-:Y:S01]  /*5140*/  HMMA.16816.F32.BF16 R48, R52.reuse, R50, R56 ;  /* 0x000000323430723c */ /* 0x041fe20000041838 */
[----:B------:R-:W0:Y:S07]  /*5150*/  S2R R58, SR_TID.X ;  /* 0x00000000003a7919 */ /* 0x000e2e0000002100 */
[----:B------:R-:W-:Y:S01]  /*5160*/  HMMA.16816.F32.BF16 R40, R52, R42, R44 ;  /* 0x0000002a3428723c */ /* 0x000fe2000004182c */
[----:B------:R-:W-:Y:S06]  /*5170*/  LDSM.16.MT88.4 R44, [R61+0xc000] ;  /* 0x00c000003d2c783b */ /* 0x000fec0000004200 */
[----:B0-----:R-:W-:-:S02]  /*5180*/  LOP3.LUT R55, R58, 0x7, RZ, 0xc0, !PT ;  /* 0x000000073a377812 */ /* 0x001fc400078ec0ff */
[----:B------:R-:W-:-:S03]  /*5190*/  SHF.L.U32 R59, R58, 0x1, RZ ;  /* 0x000000013a3b7819 */ /* 0x000fc600000006ff */
[----:B------:R-:W-:-:S05]  /*51a0*/  IMAD R55, R55, 0x210, RZ ;  /* 0x0000021037377824 */ /* 0x000fca00078e02ff */
[----:B------:R-:W-:-:S04]  /*51b0*/  LOP3.LUT R55, R55, 0x30, R59, 0x78, !PT ;  /* 0x0000003037377812 */ /* 0x000fc800078e783b */
[----:B------:R-:W-:-:S05]  /*51c0*/  LOP3.LUT R55, R55, 0x40, RZ, 0x3c, !PT ;  /* 0x0000004037377812 */ /* 0x000fca00078e3cff */
[----:B------:R-:W0:Y:S04]  /*51d0*/  LDSM.16.M88.4 R56, [R55+0x20080] ;  /* 0x020080003738783b */ /* 0x000e280000000200 */
[----:B------:R-:W1:Y:S01]  /*51e0*/  LDSM.16.M88.4 R52, [R55+0x21080] ;  /* 0x021080003734783b */ /* 0x000e620000000200 */
[C---:B0-----:R-:W-:Y:S08]  /*51f0*/  HMMA.16816.F32.BF16 R48, R44.reuse, R56, R48 ;  /* 0x000000382c30723c */ /* 0x041ff00000041830 */
[----:B-1----:R-:W-:Y:S01]  /*5200*/  HMMA.16816.F32.BF16 R40, R44, R52, R40 ;  /* 0x000000342c28723c */ /* 0x002fe20000041828 */
[----:B------:R-:W0:Y:S04]  /*5210*/  LDSM.16.MT88.4 R44, [R61+0xe000] ;  /* 0x00e000003d2c783b */ /* 0x000e280000004200 */
[----:B------:R-:W1:Y:S02]  /*5220*/  S2R R52, SR_TID.X ;  /* 0x0000000000347919 */ /* 0x000e640000002100 */
[----:B-1----:R-:W-:-:S09]  /*5230*/  IMAD.SHL.U32 R53, R52, 0x2, RZ ;  /* 0x0000000234357824 */ /* 0x002fd200078e00ff */
[----:B0-----:R-:W-:Y:S07]  /*5240*/  HMMA.16816.F32.BF16 R56, R44, R58, R48 ;  /* 0x0000003a2c38723c */ /* 0x001fee0000041830 */
[----:B------:R-:W-:-:S05]  /*5250*/  LOP3.LUT R51, R52, 0x7, RZ, 0xc0, !PT ;  /* 0x0000000734337812 */ /* 0x000fca00078ec0ff */
[----:B------:R-:W-:-:S05]  /*5260*/  IMAD R51, R51, 0x210, RZ ;  /* 0x0000021033337824 */ /* 0x000fca00078e02ff */
[----:B------:R-:W-:Y:S02]  /*5270*/  LOP3.LUT R51, R51, 0x30, R53, 0x78, !PT ;  /* 0x0000003033337812 */ /* 0x000fe400078e7835 */
[----:B------:R-:W-:Y:S01]  /*5280*/  HMMA.16816.F32.BF16 R52, R44, R54, R40 ;  /* 0x000000362c34723c */ /* 0x000fe20000041828 */
[----:B------:R-:W-:Y:S04]  /*5290*/  LDSM.16.MT88.4 R44, [R61+0x10000] ;  /* 0x010000003d2c783b */ /* 0x000fe80000004200 */
[----:B------:R-:W0:Y:S04]  /*52a0*/  LDSM.16.M88.4 R40, [R51+0x20100] ;  /* 0x020100003328783b */ /* 0x000e280000000200 */
[----:B------:R-:W1:Y:S01]  /*52b0*/  LDSM.16.M88.4 R48, [R51+0x21100] ;  /* 0x021100003330783b */ /* 0x000e620000000200 */
[C---:B0-----:R-:W-:Y:S03]  /*52c0*/  HMMA.16816.F32.BF16 R56, R44.reuse, R40, R56 ;  /* 0x000000282c38723c */ /* 0x041fe60000041838 */
[----:B------:R-:W0:Y:S11]  /*52d0*/  S2R R40, SR_TID.X ;  /* 0x0000000000287919 */ /* 0x000e360000002100 */
[----:B-1----:R-:W-:Y:S01]  /*52e0*/  HMMA.16816.F32.BF16 R52, R44, R48, R52 ;  /* 0x000000302c34723c */ /* 0x002fe20000041834 */
[----:B------:R-:W1:Y:S06]  /*52f0*/  LDSM.16.MT88.4 R44, [R61+0x12000] ;  /* 0x012000003d2c783b */ /* 0x000e6c0000004200 */
[C---:B0-----:R-:W-:Y:S01]  /*5300*/  LOP3.LUT R49, R40.reuse, 0x7, RZ, 0xc0, !PT ;  /* 0x0000000728317812 */ /* 0x041fe200078ec0ff */
[----:B------:R-:W-:-:S04]  /*5310*/  IMAD.SHL.U32 R41, R40, 0x2, RZ ;  /* 0x0000000228297824 */ /* 0x000fc800078e00ff */
[----:B------:R-:W-:-:S05]  /*5320*/  IMAD R49, R49, 0x210, RZ ;  /* 0x0000021031317824 */ /* 0x000fca00078e02ff */
[----:B------:R-:W-:-:S04]  /*5330*/  LOP3.LUT R49, R49, 0x30, R41, 0x78, !PT ;  /* 0x0000003031317812 */ /* 0x000fc800078e7829 */
[----:B------:R-:W-:Y:S01]  /*5340*/  LOP3.LUT R49, R49, 0x40, RZ, 0x3c, !PT ;  /* 0x0000004031317812 */ /* 0x000fe200078e3cff */
[C---:B-1----:R-:W-:Y:S04]  /*5350*/  HMMA.16816.F32.BF16 R56, R44.reuse, R42, R56 ;  /* 0x0000002a2c38723c */ /* 0x042fe80000041838 */
[----:B------:R-:W-:Y:S04]  /*5360*/  LDSM.16.M88.4 R40, [R49+0x20100] ;  /* 0x020100003128783b */ /* 0x000fe80000000200 */
[----:B------:R-:W-:Y:S01]  /*5370*/  HMMA.16816.F32.BF16 R52, R44, R50, R52 ;  /* 0x000000322c34723c */ /* 0x000fe20000041834 */
[----:B------:R-:W0:Y:S04]  /*5380*/  LDSM.16.MT88.4 R44, [R61+0x14000] ;  /* 0x014000003d2c783b */ /* 0x000e280000004200 */
[----:B------:R-:W1:Y:S11]  /*5390*/  LDSM.16.M88.4 R48, [R49+0x21100] ;  /* 0x021100003130783b */ /* 0x000e760000000200 */
[C---:B0-----:R-:W-:Y:S01]  /*53a0*/  HMMA.16816.F32.BF16 R56, R44.reuse, R40, R56 ;  /* 0x000000282c38723c */ /* 0x041fe20000041838 */
[----:B------:R-:W0:Y:S07]  /*53b0*/  S2R R40, SR_TID.X ;  /* 0x0000000000287919 */ /* 0x000e2e0000002100 */
[----:B-1----:R-:W-:Y:S01]  /*53c0*/  HMMA.16816.F32.BF16 R52, R44, R48, R52 ;  /* 0x000000302c34723c */ /* 0x002fe20000041834 */
[----:B------:R-:W1:Y:S06]  /*53d0*/  LDSM.16.MT88.4 R44, [R61+0x16000] ;  /* 0x016000003d2c783b */ /* 0x000e6c0000004200 */
[C---:B0-----:R-:W-:Y:S01]  /*53e0*/  LOP3.LUT R49, R40.reuse, 0x7, RZ, 0xc0, !PT ;  /* 0x0000000728317812 */ /* 0x041fe200078ec0ff */
[----:B------:R-:W-:-:S04]  /*53f0*/  IMAD.SHL.U32 R41, R40, 0x2, RZ ;  /* 0x0000000228297824 */ /* 0x000fc800078e00ff */
[----:B------:R-:W-:-:S05]  /*5400*/  IMAD R49, R49, 0x210, RZ ;  /* 0x0000021031317824 */ /* 0x000fca00078e02ff */
[----:B------:R-:W-:Y:S01]  /*5410*/  LOP3.LUT R49, R49, 0x30, R41, 0x78, !PT ;  /* 0x0000003031317812 */ /* 0x000fe200078e7829 */
        /* <DEDUP_REMOVED lines=9> */
[----:B0-----:R-:W-:-:S02]  /*54b0*/  LOP3.LUT R49, R40, 0x7, RZ, 0xc0, !PT ;  /* 0x0000000728317812 */ /* 0x001fc400078ec0ff */
[----:B------:R-:W-:-:S03]  /*54c0*/  SHF.L.U32 R41, R40, 0x1, RZ ;  /* 0x0000000128297819 */ /* 0x000fc600000006ff */
        /* <DEDUP_REMOVED lines=8> */
[C---:B0-----:R-:W-:Y:S07]  /*5550*/  HMMA.16816.F32.BF16 R56, R44.reuse, R40, R56 ;  /* 0x000000282c38723c */ /* 0x041fee0000041838 */
[C---:B--2---:R-:W-:Y:S01]  /*5560*/  IMAD.WIDE R40, R0.reuse, 0x2, R34 ;  /* 0x0000000200287825 */ /* 0x044fe200078e0222 */
[----:B-1----:R-:W-:Y:S01]  /*5570*/  HMMA.16816.F32.BF16 R52, R44, R48, R52 ;  /* 0x000000302c34723c */ /* 0x002fe20000041834 */
[----:B------:R-:W2:Y:S06]  /*5580*/  LDL.64 R48, [R1+0x1d0] ;  /* 0x0001d00001307983 */ /* 0x000eac0000100a00 */
[----:B---3--:R-:W-:-:S02]  /*5590*/  IMAD.WIDE R44, R0, 0x2, R32 ;  /* 0x00000002002c7825 */ /* 0x008fc400078e0220 */
[----:B------:R0:W3:Y:S04]  /*55a0*/  LDG.E.U16 R33, [R40.64] ;  /* 0x0000000428217981 */ /* 0x0000e8000c1e1500 */
[----:B------:R1:W2:Y:S04]  /*55b0*/  LDG.E.U16 R32, [R44.64] ;  /* 0x000000042c207981 */ /* 0x0002a8000c1e1500 */
[----:B0-----:R-:W2:Y:S04]  /*55c0*/  LDL.64 R40, [R1+0x1b0] ;  /* 0x0001b00001287983 */ /* 0x001ea80000100a00 */
[----:B-1----:R-:W0:Y:S04]  /*55d0*/  LDSM.16.MT88.4 R44, [R61+0x1e000] ;  /* 0x01e000003d2c783b */ /* 0x002e280000004200 */
[----:B------:R1:W-:Y:S04]  /*55e0*/  STL [R1+0x238], R61 ;  /* 0x0002383d01007387 */ /* 0x0003e80000100800 */
[----:B-1----:R-:W2:Y:S01]  /*55f0*/  LDL.LU R61, [R1+0x174] ;  /* 0x00017400013d7983 */ /* 0x002ea20000300800 */
[----:B----4-:R-:W-:-:S05]  /*5600*/  IMAD.WIDE R2, R0, 0x2, R2 ;  /* 0x0000000200027825 */ /* 0x010fca00078e0202 */
[----:B------:R2:W4:Y:S02]  /*5610*/  LDG.E.U16 R34, [R2.64] ;  /* 0x0000000402227981 */ /* 0x000524000c1e1500 */
[----:B--2---:R-:W-:-:S05]  /*5620*/  IMAD.WIDE R2, R61, 0x2, R48 ;  /* 0x000000023d027825 */ /* 0x004fca00078e0230 */
[----:B------:R1:W2:Y:S04]  /*5630*/  LDG.E.U16 R49, [R2.64] ;  /* 0x0000000402317981 */ /* 0x0002a8000c1e1500 */
[----:B-1----:R-:W2:Y:S02]  /*5640*/  LDL.64 R2, [R1+0x1c8] ;  /* 0x0001c80001027983 */ /* 0x002ea40000100a00 */
[----:B--2---:R-:W-:-:S05]  /*5650*/  IMAD.WIDE R2, R61, 0x2, R2 ;  /* 0x000000023d027825 */ /* 0x004fca00078e0202 */
[----:B------:R1:W2:Y:S04]  /*5660*/  LDG.E.U16 R48, [R2.64] ;  /* 0x0000000402307981 */ /* 0x0002a8000c1e1500 */
[----:B-1----:R-:W2:Y:S01]  /*5670*/  LDL.64 R2, [R1+0x1c0] ;  /* 0x0001c00001027983 */ /* 0x002ea20000100a00 */
[----:B0-----:R-:W-:Y:S01]  /*5680*/  HMMA.16816.F32.BF16 R56, R44, R42, R56 ;  /* 0x0000002a2c38723c */ /* 0x001fe20000041838 */
[----:B--2---:R-:W-:-:S05]  /*5690*/  IMAD.WIDE R2, R61, 0x2, R2 ;  /* 0x000000023d027825 */ /* 0x004fca00078e0202 */
[----:B------:R0:W2:Y:S04]  /*56a0*/  LDG.E.U16 R43, [R2.64] ;  /* 0x00000004022b7981 */ /* 0x0000a8000c1e1500 */
[----:B0-----:R-:W2:Y:S04]  /*56b0*/  LDL.64 R2, [R1+0x1b8] ;  /* 0x0001b80001027983 */ /* 0x001ea80000100a00 */
[----:B------:R-:W3:Y:S01]  /*56c0*/  LDL.LU R35, [R1+0x190] ;  /* 0x0001900001237983 */ /* 0x000ee20000300800 */
[----:B------:R-:W-:Y:S09]  /*56d0*/  HMMA.16816.F32.BF16 R52, R44, R50, R52 ;  /* 0x000000322c34723c */ /* 0x000ff20000041834 */
[----:B------:R-:W-:-:S02]  /*56e0*/  FMUL R0, R57, c[0x0][0x188] ;  /* 0x0000620039007a20 */ /* 0x000fc40000400000 */
[----:B--2---:R-:W-:-:S05]  /*56f0*/  IMAD.WIDE R2, R61, 0x2, R2 ;  /* 0x000000023d027825 */ /* 0x004fca00078e0202 */
[----:B------:R0:W2:Y:S02]  /*5700*/  LDG.E.U16 R42, [R2.64] ;  /* 0x00000004022a7981 */ /* 0x0000a4000c1e1500 */
[----:B0-----:R-:W-:-:S05]  /*5710*/  IMAD.WIDE R2, R61, 0x2, R40 ;  /* 0x000000023d027825 */ /* 0x001fca00078e0228 */
[----:B------:R0:W2:Y:S02]  /*5720*/  LDG.E.U16 R41, [R2.64] ;  /* 0x0000000402297981 */ /* 0x0000a4000c1e1500 */
[----:B0-----:R-:W-:-:S05]  /*5730*/  FMUL R2, R56, c[0x0][0x188] ;  /* 0x0000620038027a20 */ /* 0x001fca0000400000 */
[----:B------:R-:W-:Y:S01]  /*5740*/  FMNMX R0, R2, R0, !PT ;  /* 0x0000000002007209 */ /* 0x000fe20007800000 */
[----:B------:R-:W-:-:S05]  /*5750*/  FMUL R2, R52, c[0x0][0x188] ;  /* 0x0000620034027a20 */ /* 0x000fca0000400000 */
[----:B------:R-:W-:Y:S01]  /*5760*/  FMNMX R0, R2, R0, !PT ;  /* 0x0000000002007209 */ /* 0x000fe20007800000 */
[----:B------:R-:W-:-:S05]  /*5770*/  FMUL R2, R53, c[0x0][0x188] ;  /* 0x0000620035027a20 */ /* 0x000fca0000400000 */
[----:B------:R-:W-:-:S05]  /*5780*/  FMNMX R0, R2, R0, !PT ;  /* 0x0000000002007209 */ /* 0x000fca0007800000 */
[----:B------:R-:W0:Y:S01]  /*5790*/  SHFL.BFLY PT, R3, R0, 0x2, 0x1f ;  /* 0x0c401f0000037f89 */ /* 0x000e2200000e0000 */
[----:B------:R-:W-:Y:S02]  /*57a0*/  FMUL R40, R58, c[0x0][0x188] ;  /* 0x000062003a287a20 */ /* 0x000fe40000400000 */
[----:B------:R-:W-:-:S05]  /*57b0*/  FMUL R2, R59, c[0x0][0x188] ;  /* 0x000062003b027a20 */ /* 0x000fca0000400000 */
[----:B------:R-:W-:Y:S01]  /*57c0*/  FMNMX R2, R40, R2, !PT ;  /* 0x0000000228027209 */ /* 0x000fe20007800000 */
[----:B------:R-:W-:-:S05]  /*57d0*/  FMUL R40, R54, c[0x0][0x188] ;  /* 0x0000620036287a20 */ /* 0x000fca0000400000 */
[----:B------:R-:W-:Y:S01]  /*57e0*/  FMNMX R2, R40, R2, !PT ;  /* 0x0000000228027209 */ /* 0x000fe20007800000 */
[----:B------:R-:W-:-:S05]  /*57f0*/  FMUL R40, R55, c[0x0][0x188] ;  /* 0x0000620037287a20 */ /* 0x000fca0000400000 */
[----:B------:R-:W-:Y:S02]  /*5800*/  FMNMX R2, R40, R2, !PT ;  /* 0x0000000228027209 */ /* 0x000fe40007800000 */
[----:B0-----:R-:W-:-:S05]  /*5810*/  FMNMX R0, R0, R3, !PT ;  /* 0x0000000300007209 */ /* 0x001fca0007800000 */
[----:B------:R-:W0:Y:S02]  /*5820*/  SHFL.BFLY PT, R40, R0, 0x1, 0x1f ;  /* 0x0c201f0000287f89 */ /* 0x000e2400000e0000 */
[----:B0-----:R-:W-:-:S04]  /*5830*/  FMNMX R0, R0, R40, !PT ;  /* 0x0000002800007209 */ /* 0x001fc80007800000 */
[----:B---3--:R-:W-:-:S05]  /*5840*/  FMNMX R0, R0, R35, !PT ;  /* 0x0000002300007209 */ /* 0x008fca0007800000 */
[----:B------:R-:W-:Y:S04]  /*5850*/  STL [R1+0x170], R0 ;  /* 0x0001700001007387 */ /* 0x000fe80000100800 */
[----:B------:R-:W3:Y:S04]  /*5860*/  LDL.LU R47, [R1+0x194] ;  /* 0x00019400012f7983 */ /* 0x000ee80000300800 */
[----:B------:R-:W0:Y:S04]  /*5870*/  SHFL.BFLY PT, R3, R2, 0x2, 0x1f ;  /* 0x0c401f0002037f89 */ /* 0x000e2800000e0000 */
[----:B------:R-:W1:Y:S01]  /*5880*/  S2R R51, SR_TID.X ;  /* 0x0000000000337919 */ /* 0x000e620000002100 */
[----:B------:R-:W-:-:S02]  /*5890*/  FFMA R52, R52, c[0x0][0x188], -R0 ;  /* 0x0000620034347a23 */ /* 0x000fc40000000800 */
[----:B------:R-:W-:Y:S01]  /*58a0*/  FFMA R57, R57, c[0x0][0x188], -R0 ;  /* 0x0000620039397a23 */ /* 0x000fe20000000800 */
[----:B------:R-:W2:Y:S01]  /*58b0*/  LDL.LU R44, [R1+0x160] ;  /* 0x00016000012c7983 */ /* 0x000ea20000300800 */
[----:B0-----:R-:W-:Y:S01]  /*58c0*/  FMNMX R2, R2, R3, !PT ;  /* 0x0000000302027209 */ /* 0x001fe20007800000 */
[----:B-1----:R-:W-:-:S04]  /*58d0*/  IMAD.SHL.U32 R50, R51, 0x2, RZ ;  /* 0x0000000233327824 */ /* 0x002fc800078e00ff */
[----:B------:R-:W0:Y:S01]  /*58e0*/  SHFL.BFLY PT, R3, R2, 0x1, 0x1f ;  /* 0x0c201f0002037f89 */ /* 0x000e2200000e0000 */
[----:B------:R-:W-:Y:S01]  /*58f0*/  SHF.R.S32.HI R51, RZ, 0x6, R51 ;  /* 0x00000006ff337819 */ /* 0x000fe20000011433 */
[--C-:B------:R-:W-:Y:S02]  /*5900*/  FFMA R53, R53, c[0x0][0x188], -R0.reuse ;  /* 0x0000620035357a23 */ /* 0x100fe40000000800 */
[----:B------:R-:W-:Y:S01]  /*5910*/  FFMA R56, R56, c[0x0][0x188], -R0 ;  /* 0x0000620038387a23 */ /* 0x000fe20000000800 */
[----:B------:R-:W-:Y:S01]  /*5920*/  SGXT R51, R51, 0x1 ;  /* 0x000000013333781a */ /* 0x000fe20000000200 */
[----:B------:R-:W-:Y:S01]  /*5930*/  FMUL R52, R52, 1.4426950216293334961 ;  /* 0x3fb8aa3b34347820 */ /* 0x000fe20000400000 */
[----:B------:R-:W2:Y:S02]  /*5940*/  LDL.LU R45, [R1+0x164] ;  /* 0x00016400012d7983 */ /* 0x000ea40000300800 */
[----:B------:R-:W-:Y:S01]  /*5950*/  LOP3.LUT R51, R51, 0x90, RZ, 0xc0, !PT ;  /* 0x0000009033337812 */ /* 0x000fe200078ec0ff */
[----:B------:R-:W-:Y:S01]  /*5960*/  FMUL R57, R57, 1.4426950216293334961 ;  /* 0x3fb8aa3b39397820 */ /* 0x000fe20000400000 */
[----:B------:R-:W2:Y:S02]  /*5970*/  LDL.LU R46, [R1+0x168] ;  /* 0x00016800012e7983 */ /* 0x000ea40000300800 */
[----:B------:R-:W-:-:S02]  /*5980*/  LOP3.LUT R51, R51, 0x37e, R50, 0x78, !PT ;  /* 0x0000037e33337812 */ /* 0x000fc400078e7832 */
[----:B------:R-:W-:Y:S01]  /*5990*/  BAR.SYNC.DEFER_BLOCKING 0x0 ;  /* 0x0000000000007b1d */ /* 0x000fe20000010000 */
[----:B0-----:R-:W-:Y:S01]  /*59a0*/  FMNMX R3, R2, R3, !PT ;  /* 0x0000000302037209 */ /* 0x001fe20007800000 */
[----:B------:R-:W-:-:S04]  /*59b0*/  FMUL R53, R53, 1.4426950216293334961 ;  /* 0x3fb8aa3b35357820 */ /* 0x000fc80000400000 */
[----:B------:R-:W2:Y:S01]  /*59c0*/  LDL.LU R40, [R1+0x16c] ;  /* 0x00016c0001287983 */ /* 0x000ea20000300800 */
[----:B------:R-:W-:Y:S02]  /*59d0*/  FMUL R56, R56, 1.4426950216293334961 ;  /* 0x3fb8aa3b38387820 */ /* 0x000fe40000400000 */
[----:B------:R-:W-:Y:S02]  /*59e0*/  FADD R0, -R0, R35 ;  /* 0x0000002300007221 */ /* 0x000fe40000000100 */
[----:B------:R-:W-:Y:S01]  /*59f0*/  MUFU.EX2 R35, R53 ;  /* 0x0000003500237308 */ /* 0x000fe20000000800 */
[----:B----4-:R0:W-:Y:S04]  /*5a00*/  STS.U16 [R51+0x20000], R34 ;  /* 0x0200002233007388 */ /* 0x0101e80000000400 */
[----:B------:R-:W-:Y:S04]  /*5a10*/  STS.U16 [R51+0x20400], R33 ;  /* 0x0204002133007388 */ /* 0x000fe80000000400 */
[----:B------:R1:W-:Y:S01]  /*5a20*/  STS.U16 [R51+0x20800], R32 ;  /* 0x0208002033007388 */ /* 0x0003e20000000400 */
[----:B0-----:R0:W-:Y:S08]  /*5a30*/  MUFU.EX2 R34, R52 ;  /* 0x0000003400227308 */ /* 0x0011f00000000800 */
[----:B-1----:R-:W-:Y:S01]  /*5a40*/  MUFU.EX2 R32, R57 ;  /* 0x0000003900207308 */ /* 0x002fe20000000800 */
[----:B0-----:R-:W4:Y:S04]  /*5a50*/  LDL.LU R52, [R1+0x150] ;  /* 0x0001500001347983 */ /* 0x001f280000300800 */
[----:B------:R-:W4:Y:S03]  /*5a60*/  LDL.LU R53, [R1+0x154] ;  /* 0x0001540001357983 */ /* 0x000f260000300800 */
[----:B------:R-:W-:Y:S01]  /*5a70*/  MUFU.EX2 R33, R56 ;  /* 0x0000003800217308 */ /* 0x000fe20000000800 */
[----:B---3--:R-:W-:-:S05]  /*5a80*/  FMNMX R3, R3, R47, !PT ;  /* 0x0000002f03037209 */ /* 0x008fca0007800000 */
[--C-:B------:R-:W-:Y:S02]  /*5a90*/  FFMA R54, R54, c[0x0][0x188], -R3.reuse ;  /* 0x0000620036367a23 */ /* 0x100fe40000000803 */
[----:B------:R-:W-:Y:S02]  /*5aa0*/  FFMA R55, R55, c[0x0][0x188], -R3 ;  /* 0x0000620037377a23 */ /* 0x000fe40000000803 */
[----:B------:R-:W-:Y:S02]  /*5ab0*/  FMUL R54, R54, 1.4426950216293334961 ;  /* 0x3fb8aa3b36367820 */ /* 0x000fe40000400000 */
[----:B------:R-:W-:Y:S02]  /*5ac0*/  FMUL R55, R55, 1.4426950216293334961 ;  /* 0x3fb8aa3b37377820 */ /* 0x000fe40000400000 */
[----:B------:R0:W-:Y:S08]  /*5ad0*/  MUFU.EX2 R57, R54 ;  /* 0x0000003600397308 */ /* 0x0001f00000000800 */
[----:B------:R1:W-:Y:S01]  /*5ae0*/  MUFU.EX2 R56, R55 ;  /* 0x0000003700387308 */ /* 0x0003e20000000800 */
[----:B0-----:R-:W3:Y:S04]  /*5af0*/  LDL.LU R54, [R1+0x158] ;  /* 0x0001580001367983 */ /* 0x001ee80000300800 */
[----:B-1----:R-:W3:Y:S04]  /*5b00*/  LDL.LU R55, [R1+0x15c] ;  /* 0x00015c0001377983 */ /* 0x002ee80000300800 */
[----:B------:R-:W-:Y:S04]  /*5b10*/  STS.U16 [R51+0x20c00], R49 ;  /* 0x020c003133007388 */ /* 0x000fe80000000400 */
[----:B------:R-:W-:Y:S04]  /*5b20*/  STS.U16 [R51+0x21000], R48 ;  /* 0x0210003033007388 */ /* 0x000fe80000000400 */
[----:B------:R-:W-:Y:S04]  /*5b30*/  STS.U16 [R51+0x21400], R43 ;  /* 0x0214002b33007388 */ /* 0x000fe80000000400 */
[----:B--2---:R0:W-:Y:S04]  /*5b40*/  STS.U16 [R51+0x21800], R42 ;  /* 0x0218002a33007388 */ /* 0x0041e80000000400 */
[----:B------:R1:W-:Y:S04]  /*5b50*/  STS.U16 [R51+0x21c00], R41 ;  /* 0x021c002933007388 */ /* 0x0003e80000000400 */
[----:B------:R-:W-:Y:S01]  /*5b60*/  BAR.SYNC.DEFER_BLOCKING 0x0 ;  /* 0x0000000000007b1d */ /* 0x000fe20000010000 */
[----:B------:R-:W-:-:S02]  /*5b70*/  FMUL R0, R0, 1.4426950216293334961 ;  /* 0x3fb8aa3b00007820 */ /* 0x000fc40000400000 */
[----:B------:R-:W-:-:S03]  /*5b80*/  FFMA R58, R58, c[0x0][0x188], -R3 ;  /* 0x000062003a3a7a23 */ /* 0x000fc60000000803 */
[----:B------:R2:W0:Y:S01]  /*5b90*/  MUFU.EX2 R2, R0 ;  /* 0x0000000000027308 */ /* 0x0004220000000800 */
[----:B------:R-:W-:Y:S02]  /*5ba0*/  FFMA R59, R59, c[0x0][0x188], -R3 ;  /* 0x000062003b3b7a23 */ /* 0x000fe40000000803 */
[----:B------:R-:W-:Y:S02]  /*5bb0*/  FMUL R58, R58, 1.4426950216293334961 ;  /* 0x3fb8aa3b3a3a7820 */ /* 0x000fe40000400000 */
[----:B--2---:R-:W-:Y:S01]  /*5bc0*/  FADD R0, -R3, R47 ;  /* 0x0000002f03007221 */ /* 0x004fe20000000100 */
[----:B------:R-:W2:Y:S03]  /*5bd0*/  LDSM.16.M88.4 R48, [R60+0x20000] ;  /* 0x020000003c30783b */ /* 0x000ea60000000200 */
[----:B------:R-:W-:Y:S02]  /*5be0*/  FMUL R0, R0, 1.4426950216293334961 ;  /* 0x3fb8aa3b00007820 */ /* 0x000fe40000400000 */
[----:B------:R-:W-:Y:S01]  /*5bf0*/  FMUL R59, R59, 1.4426950216293334961 ;  /* 0x3fb8aa3b3b3b7820 */ /* 0x000fe20000400000 */
[----:B------:R-:W-:Y:S08]  /*5c00*/  MUFU.EX2 R58, R58 ;  /* 0x0000003a003a7308 */ /* 0x000ff00000000800 */
[----:B------:R-:W1:Y:S08]  /*5c10*/  MUFU.EX2 R0, R0 ;  /* 0x0000000000007308 */ /* 0x000e700000000800 */
[----:B------:R-:W2:Y:S01]  /*5c20*/  MUFU.EX2 R59, R59 ;  /* 0x0000003b003b7308 */ /* 0x000ea20000000800 */
[C---:B0-----:R-:W-:Y:S01]  /*5c30*/  FMUL R44, R2.reuse, R44 ;  /* 0x0000002c022c7220 */ /* 0x041fe20000400000 */
[----:B------:R-:W-:Y:S01]  /*5c40*/  F2FP.BF16.PACK_AB R42, R35, R34 ;  /* 0x00000022232a723e */ /* 0x000fe200000010ff */
[----:B------:R-:W-:Y:S01]  /*5c50*/  FMUL R45, R2, R45 ;  /* 0x0000002d022d7220 */ /* 0x000fe20000400000 */
[----:B------:R-:W-:Y:S01]  /*5c60*/  F2FP.BF16.PACK_AB R43, R56, R57 ;  /* 0x00000039382b723e */ /* 0x000fe200000010ff */
[----:B-1----:R-:W-:Y:S01]  /*5c70*/  FMUL R47, R0, R40 ;  /* 0x00000028002f7220 */ /* 0x002fe20000400000 */
[----:B------:R-:W-:Y:S01]  /*5c80*/  F2FP.BF16.PACK_AB R40, R32, R33 ;  /* 0x000000212028723e */ /* 0x000fe200000010ff */
[----:B------:R-:W-:-:S02]  /*5c90*/  FMUL R46, R0, R46 ;  /* 0x0000002e002e7220 */ /* 0x000fc40000400000 */
[C---:B----4-:R-:W-:Y:S01]  /*5ca0*/  FMUL R52, R2.reuse, R52 ;  /* 0x0000003402347220 */ /* 0x050fe20000400000 */
[----:B--2---:R-:W-:Y:S01]  /*5cb0*/  F2FP.BF16.PACK_AB R41, R59, R58 ;  /* 0x0000003a3b29723e */ /* 0x004fe200000010ff */
[----:B------:R-:W-:-:S06]  /*5cc0*/  FMUL R53, R2, R53 ;  /* 0x0000003502357220 */ /* 0x000fcc0000400000 */
[----:B------:R-:W-:Y:S11]  /*5cd0*/  HMMA.16816.F32.BF16 R44, R40, R48, R44 ;  /* 0x00000030282c723c */ /* 0x000ff6000004182c */
[----:B------:R-:W-:Y:S11]  /*5ce0*/  @!UPT UIADD3 URZ, URZ, URZ, URZ ;  /* 0x0000003f3f3ff290 */ /* 0x000ff6000fffe03f */
[----:B------:R-:W-:Y:S01]  /*5cf0*/  @!UPT UIADD3 URZ, URZ, URZ, URZ ;  /* 0x0000003f3f3ff290 */ /* 0x000fe2000fffe03f */
[----:B------:R-:W-:Y:S04]  /*5d00*/  STL.64 [R1+0x160], R44 ;  /* 0x0001602c01007387 */ /* 0x000fe80000100a00 */
[----:B------:R-:W-:Y:S04]  /*5d10*/  STL.64 [R1+0x168], R46 ;  /* 0x0001682e01007387 */ /* 0x000fe80000100a00 */
[----:B------:R-:W0:Y:S01]  /*5d20*/  LDSM.16.M88.4 R44, [R60+0x20200] ;  /* 0x020200003c2c783b */ /* 0x000e220000000200 */
[C---:B---3--:R-:W-:Y:S02]  /*5d30*/  FMUL R54, R0.reuse, R54 ;  /* 0x0000003600367220 */ /* 0x048fe40000400000 */
[----:B------:R-:W-:-:S07]  /*5d40*/  FMUL R55, R0, R55 ;  /* 0x0000003700377220 */ /* 0x000fce0000400000 */
[----:B------:R-:W-:Y:S01]  /*5d50*/  HMMA.16816.F32.BF16 R48, R40, R50, R52 ;  /* 0x000000322830723c */ /* 0x000fe20000041834 */
[----:B------:R-:W2:Y:S04]  /*5d60*/  LDL.LU R52, [R1+0x140] ;  /* 0x0001400001347983 */ /* 0x000ea80000300800 */
[----:B------:R-:W3:Y:S11]  /*5d70*/  LDL.LU R53, [R1+0x144] ;  /* 0x0001440001357983 */ /* 0x000ef60000300800 */
[----:B------:R-:W-:Y:S07]  /*5d80*/  @!UPT UIADD3 URZ, URZ, URZ, URZ ;  /* 0x0000003f3f3ff290 */ /* 0x000fee000fffe03f */
[----:B------:R-:W-:Y:S04]  /*5d90*/  STL.64 [R1+0x150], R48 ;  /* 0x0001503001007387 */ /* 0x000fe80000100a00 */
[----:B------:R-:W-:Y:S04]  /*5da0*/  STL.64 [R1+0x158], R50 ;  /* 0x0001583201007387 */ /* 0x000fe80000100a00 */
[----:B------:R-:W4:Y:S04]  /*5db0*/  LDL.LU R54, [R1+0x148] ;  /* 0x0001480001367983 */ /* 0x000f280000300800 */
[----:B------:R-:W4:Y:S04]  /*5dc0*/  LDL.LU R55, [R1+0x14c] ;  /* 0x00014c0001377983 */ /* 0x000f280000300800 */
[----:B------:R-:W1:Y:S01]  /*5dd0*/  LDSM.16.M88.4 R48, [R60+0x20400] ;  /* 0x020400003c30783b */ /* 0x000e620000000200 */
[----:B--2---:R-:W-:-:S02]  /*5de0*/  FMUL R52, R2, R52 ;  /* 0x0000003402347220 */ /* 0x004fc40000400000 */
[----:B---3--:R-:W-:Y:S02]  /*5df0*/  FMUL R53, R2, R53 ;  /* 0x0000003502357220 */ /* 0x008fe40000400000 */
[C---:B----4-:R-:W-:Y:S02]  /*5e00*/  FMUL R54, R0.reuse, R54 ;  /* 0x0000003600367220 */ /* 0x050fe40000400000 */
[----:B------:R-:W-:-:S07]  /*5e10*/  FMUL R55, R0, R55 ;  /* 0x0000003700377220 */ /* 0x000fce0000400000 */
[----:B0-----:R-:W-:Y:S11]  /*5e20*/  HMMA.16816.F32.BF16 R52, R40, R44, R52 ;  /* 0x0000002c2834723c */ /* 0x001ff60000041834 */
[----:B------:R-:W-:Y:S11]  /*5e30*/  @!UPT UIADD3 URZ, URZ, URZ, URZ ;  /* 0x0000003f3f3ff290 */ /* 0x000ff6000fffe03f */
[----:B------:R-:W-:Y:S01]  /*5e40*/  @!UPT UIADD3 URZ, URZ, URZ, URZ ;  /* 0x0000003f3f3ff290 */ /* 0x000fe2000fffe03f */
[----:B------:R0:W-:Y:S04]  /*5e50*/  STL.64 [R1+0x140], R52 ;  /* 0x0001403401007387 */ /* 0x0001e80000100a00 */
[----:B------:R2:W-:Y:S04]  /*5e60*/  STL.64 [R1+0x148], R54 ;  /* 0x0001483601007387 */ /* 0x0005e80000100a00 */
[----:B0-----:R-:W3:Y:S04]  /*5e70*/  LDL.LU R52, [R1+0x130] ;  /* 0x0001300001347983 */ /* 0x001ee80000300800 */
[----:B------:R-:W4:Y:S04]  /*5e80*/  LDL.LU R53, [R1+0x134] ;  /* 0x0001340001357983 */ /* 0x000f280000300800 */
[----:B--2---:R-:W2:Y:S04]  /*5e90*/  LDL.LU R54, [R1+0x138] ;  /* 0x0001380001367983 */ /* 0x004ea80000300800 */
[----:B------:R-:W2:Y:S04]  /*5ea0*/  LDL.LU R55, [R1+0x13c] ;  /* 0x00013c0001377983 */ /* 0x000ea80000300800 */
[----:B------:R-:W2:Y:S04]  /*5eb0*/  LDL.LU R44, [R1+0x120] ;  /* 0x00012000012c7983 */ /* 0x000ea80000300800 */
[----:B------:R-:W2:Y:S01]  /*5ec0*/  LDL.LU R45, [R1+0x124] ;  /* 0x00012400012d7983 */ /* 0x000ea20000300800 */
[----:B---3--:R-:W-:-:S02]  /*5ed0*/  FMUL R52, R2, R52 ;  /* 0x0000003402347220 */ /* 0x008fc40000400000 */
[----:B----4-:R-:W-:Y:S02]  /*5ee0*/  FMUL R53, R2, R53 ;  /* 0x0000003502357220 */ /* 0x010fe40000400000 */
[C---:B--2---:R-:W-:Y:S02]  /*5ef0*/  FMUL R54, R0.reuse, R54 ;  /* 0x0000003600367220 */ /* 0x044fe40000400000 */
[----:B------:R-:W-:-:S07]  /*5f00*/  FMUL R55, R0, R55 ;  /* 0x0000003700377220 */ /* 0x000fce0000400000 */
[----:B------:R-:W-:Y:S01]  /*5f10*/  HMMA.16816.F32.BF16 R52, R40, R46, R52 ;  /* 0x0000002e2834723c */ /* 0x000fe20000041834 */
[----:B------:R-:W2:Y:S04]  /*5f20*/  LDL.LU R46, [R1+0x128] ;  /* 0x00012800012e7983 */ /* 0x000ea80000300800 */
[----:B------:R-:W3:Y:S11]  /*5f30*/  LDL.LU R47, [R1+0x12c] ;  /* 0x00012c00012f7983 */ /* 0x000ef60000300800 */
[----:B------:R-:W-:Y:S07]  /*5f40*/  @!UPT UIADD3 URZ, URZ, URZ, URZ ;  /* 0x0000003f3f3ff290 */ /* 0x000fee000fffe03f */
[----:B------:R0:W-:Y:S04]  /*5f50*/  STL.64 [R1+0x130], R52 ;  /* 0x0001303401007387 */ /* 0x0001e80000100a00 */
[----:B------:R4:W-:Y:S04]  /*5f60*/  STL.64 [R1+0x138], R54 ;  /* 0x0001383601007387 */ /* 0x0009e80000100a00 */
[----:B0-----:R-:W3:Y:S04]  /*5f70*/  LDL.LU R52, [R1+0x110] ;  /* 0x0001100001347983 */ /* 0x001ee80000300800 */
[----:B------:R-:W3:Y:S04]  /*5f80*/  LDL.LU R53, [R1+0x114] ;  /* 0x0001140001357983 */ /* 0x000ee80000300800 */
[----:B----4-:R-:W4:Y:S04]  /*5f90*/  LDL.LU R54, [R1+0x118] ;  /* 0x0001180001367983 */ /* 0x010f280000300800 */
[----:B------:R-:W4:Y:S01]  /*5fa0*/  LDL.LU R55, [R1+0x11c] ;  /* 0x00011c0001377983 */ /* 0x000f220000300800 */
[----:B------:R-:W-:-:S02]  /*5fb0*/  FMUL R44, R2, R44 ;  /* 0x0000002c022c7220 */ /* 0x000fc40000400000 */
[----:B------:R-:W-:Y:S02]  /*5fc0*/  FMUL R45, R2, R45 ;  /* 0x0000002d022d7220 */ /* 0x000fe40000400000 */
[C---:B--2---:R-:W-:Y:S02]  /*5fd0*/  FMUL R46, R0.reuse, R46 ;  /* 0x0000002e002e7220 */ /* 0x044fe40000400000 */
[----:B---3--:R-:W-:-:S07]  /*5fe0*/  FMUL R47, R0, R47 ;  /* 0x0000002f002f7220 */ /* 0x008fce0000400000 */
[----:B-1----:R-:W-:Y:S01]  /*5ff0*/  HMMA.16816.F32.BF16 R44, R40, R48, R44 ;  /* 0x00000030282c723c */ /* 0x002fe2000004182c */
[C---:B------:R-:W-:Y:S02]  /*6000*/  FMUL R52, R2.reuse, R52 ;  /* 0x0000003402347220 */ /* 0x040fe40000400000 */
[----:B------:R-:W-:Y:S02]  /*6010*/  FMUL R53, R2, R53 ;  /* 0x0000003502357220 */ /* 0x000fe40000400000 */
[C---:B----4-:R-:W-:Y:S02]  /*6020*/  FMUL R54, R0.reuse, R54 ;  /* 0x0000003600367220 */ /* 0x050fe40000400000 */
[----:B------:R-:W-:-:S07]  /*6030*/  FMUL R55, R0, R55 ;  /* 0x0000003700377220 */ /* 0x000fce0000400000 */
[----:B------:R-:W-:Y:S09]  /*6040*/  HMMA.16816.F32.BF16 R48, R40, R50, R52 ;  /* 0x000000322830723c */ /* 0x000ff20000041834 */
[----:B------:R-:W-:Y:S04]  /*6050*/  STL.64 [R1+0x120], R44 ;  /* 0x0001202c01007387 */ /* 0x000fe80000100a00 */
[----:B------:R-:W-:Y:S04]  /*6060*/  STL.64 [R1+0x128], R46 ;  /* 0x0001282e01007387 */ /* 0x000fe80000100a00 */
[----:B------:R-:W2:Y:S04]  /*6070*/  LDL.LU R52, [R1+0x100] ;  /* 0x0001000001347983 */ /* 0x000ea80000300800 */
[----:B------:R-:W3:Y:S04]  /*6080*/  LDL.LU R53, [R1+0x104] ;  /* 0x0001040001357983 */ /* 0x000ee80000300800 */
[----:B------:R-:W0:Y:S04]  /*6090*/  LDSM.16.M88.4 R44, [R60+0x20600] ;  /* 0x020600003c2c783b */ /* 0x000e280000000200 */
        /* <DEDUP_REMOVED lines=193> */
[----:B------:R-:W2:Y:S04]  /*6cb0*/  LDL.LU R52, [R1] ;  /* 0x0000000001347983 */ /* 0x000ea80000300800 */
[----:B------:R-:W3:Y:S04]  /*6cc0*/  LDL.LU R53, [R1+0x4] ;  /* 0x0000040001357983 */ /* 0x000ee80000300800 */
[----:B------:R-:W0:Y:S04]  /*6cd0*/  LDSM.16.M88.4 R44, [R60+0x21600] ;  /* 0x021600003c2c783b */ /* 0x000e280000000200 */
[----:B------:R-:W-:Y:S04]  /*6ce0*/  STL.64 [R1+0x10], R48 ;  /* 0x0000103001007387 */ /* 0x000fe80000100a00 */
[----:B------:R-:W-:Y:S04]  /*6cf0*/  STL.64 [R1+0x18], R50 ;  /* 0x0000183201007387 */ /* 0x000fe80000100a00 */
[----:B------:R-:W4:Y:S04]  /*6d00*/  LDL.LU R54, [R1+0x8] ;  /* 0x0000080001367983 */ /* 0x000f280000300800 */
[----:B------:R-:W4:Y:S04]  /*6d10*/  LDL.LU R55, [R1+0xc] ;  /* 0x00000c0001377983 */ /* 0x000f280000300800 */
[----:B------:R-:W1:Y:S01]  /*6d20*/  LDSM.16.M88.4 R48, [R60+0x21800] ;  /* 0x021800003c30783b */ /* 0x000e620000000200 */
[----:B------:R-:W-:-:S02]  /*6d30*/  FMUL R4, R2, R4 ;  /* 0x0000000402047220 */ /* 0x000fc40000400000 */
[----:B------:R-:W-:Y:S02]  /*6d40*/  FMUL R5, R2, R5 ;  /* 0x0000000502057220 */ /* 0x000fe40000400000 */
[C---:B------:R-:W-:Y:S02]  /*6d50*/  FMUL R6, R0.reuse, R6 ;  /* 0x0000000600067220 */ /* 0x040fe40000400000 */
[----:B------:R-:W-:Y:S02]  /*6d60*/  FMUL R7, R0, R7 ;  /* 0x0000000700077220 */ /* 0x000fe40000400000 */
[C---:B------:R-:W-:Y:S02]  /*6d70*/  FMUL R8, R2.reuse, R8 ;  /* 0x0000000802087220 */ /* 0x040fe40000400000 */
[----:B------:R-:W-:Y:S02]  /*6d80*/  FMUL R9, R2, R9 ;  /* 0x0000000902097220 */ /* 0x000fe40000400000 */
[----:B------:R-:W-:-:S02]  /*6d90*/  FMUL R10, R0, R10 ;  /* 0x0000000a000a7220 */ /* 0x000fc40000400000 */
[----:B------:R-:W-:Y:S01]  /*6da0*/  FMUL R11, R0, R11 ;  /* 0x0000000b000b7220 */ /* 0x000fe20000400000 */
[C---:B0-----:R-:W-:Y:S08]  /*6db0*/  HMMA.16816.F32.BF16 R4, R40.reuse, R44, R4 ;  /* 0x0000002c2804723c */ /* 0x041ff00000041804 */
[----:B------:R-:W-:Y:S01]  /*6dc0*/  HMMA.16816.F32.BF16 R8, R40, R46, R8 ;  /* 0x0000002e2808723c */ /* 0x000fe20000041808 */
[----:B------:R-:W-:-:S02]  /*6dd0*/  FMUL R16, R2, R16 ;  /* 0x0000001002107220 */ /* 0x000fc40000400000 */
[----:B------:R-:W-:Y:S02]  /*6de0*/  FMUL R17, R2, R17 ;  /* 0x0000001102117220 */ /* 0x000fe40000400000 */
[C---:B------:R-:W-:Y:S02]  /*6df0*/  FMUL R18, R0.reuse, R18 ;  /* 0x0000001200127220 */ /* 0x040fe40000400000 */
[----:B------:R-:W-:-:S07]  /*6e00*/  FMUL R19, R0, R19 ;  /* 0x0000001300137220 */ /* 0x000fce0000400000 */
[----:B-1----:R-:W-:Y:S01]  /*6e10*/  HMMA.16816.F32.BF16 R16, R40, R50, R16 ;  /* 0x000000322810723c */ /* 0x002fe20000041810 */
[C---:B------:R-:W-:Y:S02]  /*6e20*/  FMUL R12, R2.reuse, R12 ;  /* 0x0000000c020c7220 */ /* 0x040fe40000400000 */
[----:B------:R-:W-:Y:S02]  /*6e30*/  FMUL R13, R2, R13 ;  /* 0x0000000d020d7220 */ /* 0x000fe40000400000 */
[C---:B------:R-:W-:Y:S02]  /*6e40*/  FMUL R14, R0.reuse, R14 ;  /* 0x0000000e000e7220 */ /* 0x040fe40000400000 */
[----:B------:R-:W-:Y:S02]  /*6e50*/  FMUL R15, R0, R15 ;  /* 0x0000000f000f7220 */ /* 0x000fe40000400000 */
[C---:B------:R-:W-:Y:S02]  /*6e60*/  FMUL R24, R2.reuse, R24 ;  /* 0x0000001802187220 */ /* 0x040fe40000400000 */
[----:B------:R-:W-:-:S02]  /*6e70*/  FMUL R25, R2, R25 ;  /* 0x0000001902197220 */ /* 0x000fc40000400000 */
[C---:B------:R-:W-:Y:S02]  /*6e80*/  FMUL R26, R0.reuse, R26 ;  /* 0x0000001a001a7220 */ /* 0x040fe40000400000 */
[----:B------:R-:W-:Y:S02]  /*6e90*/  FMUL R27, R0, R27 ;  /* 0x0000001b001b7220 */ /* 0x000fe40000400000 */
[C---:B--2---:R-:W-:Y:S02]  /*6ea0*/  FMUL R44, R2.reuse, R52 ;  /* 0x00000034022c7220 */ /* 0x044fe40000400000 */
[----:B---3--:R-:W-:Y:S02]  /*6eb0*/  FMUL R45, R2, R53 ;  /* 0x00000035022d7220 */ /* 0x008fe40000400000 */
[C---:B----4-:R-:W-:Y:S02]  /*6ec0*/  FMUL R46, R0.reuse, R54 ;  /* 0x00000036002e7220 */ /* 0x050fe40000400000 */
[----:B------:R-:W-:-:S07]  /*6ed0*/  FMUL R47, R0, R55 ;  /* 0x00000037002f7220 */ /* 0x000fce0000400000 */
[C---:B------:R-:W-:Y:S01]  /*6ee0*/  HMMA.16816.F32.BF16 R52, R40.reuse, R48, R44 ;  /* 0x000000302834723c */ /* 0x040fe2000004182c */
[----:B------:R-:W0:Y:S04]  /*6ef0*/  LDSM.16.M88.4 R44, [R60+0x21a00] ;  /* 0x021a00003c2c783b */ /* 0x000e280000000200 */
[----:B------:R-:W1:Y:S11]  /*6f00*/  LDSM.16.M88.4 R48, [R60+0x21c00] ;  /* 0x021c00003c30783b */ /* 0x000e760000000200 */
[----:B------:R-:W-:Y:S07]  /*6f10*/  @!UPT UIADD3 URZ, URZ, URZ, URZ ;  /* 0x0000003f3f3ff290 */ /* 0x000fee000fffe03f */
[----:B------:R-:W-:Y:S04]  /*6f20*/  STL.64 [R1], R52 ;  /* 0x0000003401007387 */ /* 0x000fe80000100a00 */
[----:B------:R2:W-:Y:S01]  /*6f30*/  STL.64 [R1+0x8], R54 ;  /* 0x0000083601007387 */ /* 0x0005e20000100a00 */
[C---:B0-----:R-:W-:Y:S07]  /*6f40*/  HMMA.16816.F32.BF16 R12, R40.reuse, R44, R12 ;  /* 0x0000002c280c723c */ /* 0x041fee000004180c */
[----:B------:R-:W-:Y:S01]  /*6f50*/  FADD R44, R33, R32 ;  /* 0x00000020212c7221 */ /* 0x000fe20000000000 */
[----:B-1----:R-:W-:Y:S01]  /*6f60*/  HMMA.16816.F32.BF16 R24, R40, R48, R24 ;  /* 0x000000302818723c */ /* 0x002fe20000041818 */
[----:B------:R-:W3:Y:S02]  /*6f70*/  LDL.LU R32, [R1+0x24c] ;  /* 0x00024c0001207983 */ /* 0x000ee40000300800 */
[----:B------:R-:W-:-:S02]  /*6f80*/  FADD R44, R34, R44 ;  /* 0x0000002c222c7221 */ /* 0x000fc40000000000 */
[----:B------:R-:W4:Y:S02]  /*6f90*/  LDL.LU R33, [R1+0x248] ;  /* 0x0002480001217983 */ /* 0x000f240000300800 */
[----:B------:R-:W-:Y:S02]  /*6fa0*/  FADD R49, R35, R44 ;  /* 0x0000002c23317221 */ /* 0x000fe40000000000 */
[----:B------:R-:W4:Y:S04]  /*6fb0*/  LDL.LU R34, [R1+0x244] ;  /* 0x0002440001227983 */ /* 0x000f280000300800 */
[----:B------:R-:W4:Y:S01]  /*6fc0*/  LDL.LU R35, [R1+0x240] ;  /* 0x0002400001237983 */ /* 0x000f220000300800 */
[----:B------:R-:W-:-:S03]  /*6fd0*/  FADD R45, R58, R59 ;  /* 0x0000003b3a2d7221 */ /* 0x000fc60000000000 */
[----:B------:R-:W4:Y:S01]  /*6fe0*/  LDL.LU R58, [R1+0x198] ;  /* 0x00019800013a7983 */ /* 0x000f220000300800 */
[----:B------:R-:W-:-:S03]  /*6ff0*/  FADD R45, R57, R45 ;  /* 0x0000002d392d7221 */ /* 0x000fc60000000000 */
[----:B------:R-:W4:Y:S04]  /*7000*/  LDL.LU R59, [R1+0x178] ;  /* 0x00017800013b7983 */ /* 0x000f280000300800 */
[----:B------:R-:W4:Y:S04]  /*7010*/  LDL.LU R57, [R1+0x1a4] ;  /* 0x0001a40001397983 */ /* 0x000f280000300800 */
[----:B--2---:R-:W2:Y:S04]  /*7020*/  LDL.LU R54, [R1+0x1a8] ;  /* 0x0001a80001367983 */ /* 0x004ea80000300800 */
[----:B------:R-:W2:Y:S01]  /*7030*/  LDL R55, [R1+0x170] ;  /* 0x0001700001377983 */ /* 0x000ea20000100800 */
[----:B------:R-:W-:-:S02]  /*7040*/  FMUL R20, R2, R20 ;  /* 0x0000001402147220 */ /* 0x000fc40000400000 */
[----:B------:R-:W-:Y:S02]  /*7050*/  FMUL R21, R2, R21 ;  /* 0x0000001502157220 */ /* 0x000fe40000400000 */
[C---:B------:R-:W-:Y:S02]  /*7060*/  FMUL R22, R0.reuse, R22 ;  /* 0x0000001600167220 */ /* 0x040fe40000400000 */
[----:B------:R-:W-:Y:S02]  /*7070*/  FMUL R23, R0, R23 ;  /* 0x0000001700177220 */ /* 0x000fe40000400000 */
[----:B------:R-:W-:-:S05]  /*7080*/  FADD R48, R56, R45 ;  /* 0x0000002d38307221 */ /* 0x000fca0000000000 */
[----:B------:R-:W-:Y:S01]  /*7090*/  HMMA.16816.F32.BF16 R20, R40, R46, R20 ;  /* 0x0000002e2814723c */ /* 0x000fe20000041814 */
[----:B------:R-:W-:Y:S04]  /*70a0*/  LDSM.16.M88.4 R44, [R60+0x21e00] ;  /* 0x021e00003c2c783b */ /* 0x000fe80000000200 */
[----:B------:R-:W0:Y:S04]  /*70b0*/  SHFL.BFLY PT, R52, R49, 0x2, 0x1f ;  /* 0x0c401f0031347f89 */ /* 0x000e2800000e0000 */
[----:B------:R-:W1:Y:S01]  /*70c0*/  SHFL.BFLY PT, R53, R48, 0x2, 0x1f ;  /* 0x0c401f0030357f89 */ /* 0x000e6200000e0000 */
[----:B------:R-:W-:-:S02]  /*70d0*/  FMUL R28, R2, R28 ;  /* 0x0000001c021c7220 */ /* 0x000fc40000400000 */
[----:B------:R-:W-:Y:S02]  /*70e0*/  FMUL R29, R2, R29 ;  /* 0x0000001d021d7220 */ /* 0x000fe40000400000 */
[C---:B------:R-:W-:Y:S02]  /*70f0*/  FMUL R30, R0.reuse, R30 ;  /* 0x0000001e001e7220 */ /* 0x040fe40000400000 */
[----:B------:R-:W-:Y:S02]  /*7100*/  FMUL R31, R0, R31 ;  /* 0x0000001f001f7220 */ /* 0x000fe40000400000 */
[----:B0-----:R-:W-:Y:S02]  /*7110*/  FADD R49, R49, R52 ;  /* 0x0000003431317221 */ /* 0x001fe40000000000 */
[----:B-1----:R-:W-:-:S03]  /*7120*/  FADD R48, R48, R53 ;  /* 0x0000003530307221 */ /* 0x002fc60000000000 */
[----:B------:R-:W-:Y:S01]  /*7130*/  HMMA.16816.F32.BF16 R28, R40, R44, R28 ;  /* 0x0000002c281c723c */ /* 0x000fe2000004181c */
[----:B------:R-:W0:Y:S04]  /*7140*/  SHFL.BFLY PT, R44, R49, 0x1, 0x1f ;  /* 0x0c201f00312c7f89 */ /* 0x000e2800000e0000 */
[----:B------:R-:W1:Y:S01]  /*7150*/  SHFL.BFLY PT, R45, R48, 0x1, 0x1f ;  /* 0x0c201f00302d7f89 */ /* 0x000e6200000e0000 */
[C---:B------:R-:W-:Y:S02]  /*7160*/  FMUL R36, R2.reuse, R36 ;  /* 0x0000002402247220 */ /* 0x040fe40000400000 */
[----:B------:R-:W-:Y:S02]  /*7170*/  FMUL R37, R2, R37 ;  /* 0x0000002502257220 */ /* 0x000fe40000400000 */
[----:B------:R-:W-:-:S02]  /*7180*/  FMUL R38, R0, R38 ;  /* 0x0000002600267220 */ /* 0x000fc40000400000 */
[----:B------:R-:W-:-:S07]  /*7190*/  FMUL R39, R0, R39 ;  /* 0x0000002700277220 */ /* 0x000fce0000400000 */
[----:B------:R-:W-:Y:S01]  /*71a0*/  HMMA.16816.F32.BF16 R36, R40, R50, R36 ;  /* 0x000000322824723c */ /* 0x000fe20000041824 */
[----:B0-----:R-:W-:Y:S02]  /*71b0*/  FADD R49, R49, R44 ;  /* 0x0000002c31317221 */ /* 0x001fe40000000000 */
[----:B-1----:R-:W-:Y:S02]  /*71c0*/  FADD R48, R48, R45 ;  /* 0x0000002d30307221 */ /* 0x002fe40000000000 */
[C---:B---3--:R-:W-:Y:S02]  /*71d0*/  FMUL R32, R2.reuse, R32 ;  /* 0x0000002002207220 */ /* 0x048fe40000400000 */
[----:B----4-:R-:W-:Y:S02]  /*71e0*/  FMUL R33, R2, R33 ;  /* 0x0000002102217220 */ /* 0x010fe40000400000 */
[C---:B------:R-:W-:Y:S02]  /*71f0*/  FMUL R34, R0.reuse, R34 ;  /* 0x0000002200227220 */ /* 0x040fe40000400000 */
[----:B------:R-:W-:-:S07]  /*7200*/  FMUL R35, R0, R35 ;  /* 0x0000002300237220 */ /* 0x000fce0000400000 */
[----:B------:R-:W-:Y:S01]  /*7210*/  HMMA.16816.F32.BF16 R32, R40, R46, R32 ;  /* 0x0000002e2820723c */ /* 0x000fe20000041820 */
[----:B------:R-:W-:-:S06]  /*7220*/  IADD3 R58, R58, 0x10, RZ ;  /* 0x000000103a3a7810 */ /* 0x000fcc0007ffe0ff */
[----:B------:R-:W-:-:S04]  /*7230*/  IMAD.MOV.U32 R40, RZ, RZ, 0x10 ;  /* 0x00000010ff287424 */ /* 0x000fc800078e00ff */
[C---:B------:R-:W-:Y:S02]  /*7240*/  IMAD R61, R40.reuse, c[0x0][0x1b4], R61 ;  /* 0x00006d00283d7a24 */ /* 0x040fe400078e023d */
[----:B------:R-:W-:Y:S01]  /*7250*/  IMAD R59, R40, c[0x0][0x1a4], R59 ;  /* 0x00006900283b7a24 */ /* 0x000fe200078e023b */
[----:B------:R-:W-:Y:S01]  /*7260*/  STL [R1+0x198], R58 ;  /* 0x0001983a01007387 */ /* 0x000fe20000100800 */
[----:B------:R-:W-:Y:S02]  /*7270*/  FFMA R57, R2, R57, R49 ;  /* 0x0000003902397223 */ /* 0x000fe40000000031 */
[----:B--2---:R-:W-:Y:S01]  /*7280*/  FFMA R54, R0, R54, R48 ;  /* 0x0000003600367223 */ /* 0x004fe20000000030 */
[----:B------:R0:W-:Y:S04]  /*7290*/  STL [R1+0x174], R61 ;  /* 0x0001743d01007387 */ /* 0x0001e80000100800 */
[----:B0-----:R0:W5:Y:S04]  /*72a0*/  LDL.LU R61, [R1+0x238] ;  /* 0x00023800013d7983 */ /* 0x0011680000300800 */
[----:B------:R0:W-:Y:S04]  /*72b0*/  STL [R1+0x178], R59 ;  /* 0x0001783b01007387 */ /* 0x0001e80000100800 */
[----:B------:R0:W-:Y:S04]  /*72c0*/  STL [R1+0x190], R55 ;  /* 0x0001903701007387 */ /* 0x0001e80000100800 */
[----:B------:R0:W-:Y:S04]  /*72d0*/  STL [R1+0x1a4], R57 ;  /* 0x0001a43901007387 */ /* 0x0001e80000100800 */
[----:B------:R0:W-:Y:S04]  /*72e0*/  STL [R1+0x1a8], R54 ;  /* 0x0001a83601007387 */ /* 0x0001e80000100800 */
[----:B------:R0:W-:Y:S01]  /*72f0*/  STL [R1+0x194], R3 ;  /* 0x0001940301007387 */ /* 0x0001e20000100800 */
[----:B------:R-:W-:Y:S11]  /*7300*/  ISETP.GE.AND P0, PT, R58, c[0x0][0x1d0], PT ;  /* 0x000074003a007a0c */ /* 0x000ff60003f06270 */
[----:B------:R-:W-:Y:S02]  /*7310*/  @!UPT UIADD3 URZ, URZ, URZ, URZ ;  /* 0x0000003f3f3ff290 */ /* 0x000fe4000fffe03f */
[----:B0-----:R-:W-:Y:S01]  /*7320*/  @P0 CALL.REL.NOINC `(.L_x_1) ;  /* 0x0000001000000944 */ /* 0x001fe20003c00000 */
[----:B------:R-:W-:Y:S05]  /*7330*/  BRA `(.L_x_2) ;  /* 0xffffd76000007947 */ /* 0x000fea000383ffff */
.L_x_1:
[----:B------:R-:W-:Y:S01]  /*7340*/  IMAD.MOV.U32 R0, RZ, RZ, R55 ;  /* 0x000000ffff007224 */ /* 0x000fe200078e0037 */
[----:B------:R0:W-:Y:S04]  /*7350*/  STL [R1+0x230], R3 ;  /* 0x0002300301007387 */ /* 0x0001e80000100800 */
[----:B------:R0:W-:Y:S02]  /*7360*/  STL [R1+0x234], R0 ;  /* 0x0002340001007387 */ /* 0x0001e40000100800 */
.L_x_0:
[----:B0-----:R-:W2:Y:S04]  /*7370*/  LDL.LU R43, [R1+0x1a8] ;  /* 0x0001a800012b7983 */ /* 0x001ea80000300800 */
[----:B------:R0:W-:Y:S04]  /*7380*/  STL [R1+0x318], R4 ;  /* 0x0003180401007387 */ /* 0x0001e80000100800 */
[----:B------:R-:W-:Y:S04]  /*7390*/  STL [R1+0x314], R5 ;  /* 0x0003140501007387 */ /* 0x000fe80000100800 */
        /* <DEDUP_REMOVED lines=16> */
[----:B------:R-:W3:Y:S01]  /*74a0*/  LDL.LU R2, [R1+0x1a4] ;  /* 0x0001a40001027983 */ /* 0x000ee20000300800 */
[----:B------:R-:W-:-:S03]  /*74b0*/  IMAD.MOV.U32 R42, RZ, RZ, 0x3dc6b27f ;  /* 0x3dc6b27fff2a7424 */ /* 0x000fc600078e00ff */
[----:B------:R-:W-:Y:S01]  /*74c0*/  BAR.SYNC.DEFER_BLOCKING 0x0 ;  /* 0x0000000000007b1d */ /* 0x000fe20000010000 */
[C---:B---3--:R-:W-:Y:S01]  /*74d0*/  FMUL R3, R2.reuse, 8388608 ;  /* 0x4b00000002037820 */ /* 0x048fe20000400000 */
[----:B------:R-:W-:-:S04]  /*74e0*/  FSETP.GEU.AND P0, PT, R2, 1.175494350822287508e-38, PT ;  /* 0x008000000200780b */ /* 0x000fc80003f0e000 */
[----:B------:R1:W-:Y:S01]  /*74f0*/  STL [R1+0x31c], R2 ;  /* 0x00031c0201007387 */ /* 0x0003e20000100800 */
[----:B------:R-:W-:Y:S02]  /*7500*/  FSEL R3, R3, R2, !P0 ;  /* 0x0000000203037208 */ /* 0x000fe40004000000 */
[----:B------:R-:W-:Y:S02]  /*7510*/  FSEL R40, RZ, -23, P0 ;  /* 0xc1b80000ff287808 */ /* 0x000fe40000000000 */
[C---:B------:R-:W-:Y:S02]  /*7520*/  IADD3 R0, R3.reuse, -0x3f3504f3, RZ ;  /* 0xc0cafb0d03007810 */ /* 0x040fe40007ffe0ff */
[----:B------:R-:W-:Y:S02]  /*7530*/  ISETP.GE.U32.AND P0, PT, R3, 0x7f800000, PT ;  /* 0x7f8000000300780c */ /* 0x000fe40003f06070 */
[----:B------:R-:W-:-:S04]  /*7540*/  LOP3.LUT R0, R0, 0xff800000, RZ, 0xc0, !PT ;  /* 0xff80000000007812 */ /* 0x000fc800078ec0ff */
[----:B------:R3:W4:Y:S02]  /*7550*/  I2F R41, R0 ;  /* 0x0000000000297306 */ /* 0x0007240000201400 */
[----:B---3--:R-:W-:-:S05]  /*7560*/  IADD3 R0, R3, -R0, RZ ;  /* 0x8000000003007210 */ /* 0x008fca0007ffe0ff */
[----:B------:R-:W-:Y:S02]  /*7570*/  FADD R0, R0, -1 ;  /* 0xbf80000000007421 */ /* 0x000fe40000000000 */
[----:B----4-:R-:W-:Y:S02]  /*7580*/  FFMA.FTZ R41, R41, 1.1920928955078125e-07, R40 ;  /* 0x3400000029297823 */ /* 0x010fe40000010028 */
[----:B------:R-:W-:-:S04]  /*7590*/  FFMA.FTZ R40, R0, R42, -0.16845393180847167969 ;  /* 0xbe2c7f3000287423 */ /* 0x000fc8000001002a */
[----:B------:R-:W-:-:S04]  /*75a0*/  FFMA.FTZ R40, R0, R40, 0.1716887056827545166 ;  /* 0x3e2fcf2a00287423 */ /* 0x000fc80000010028 */
[----:B------:R-:W-:-:S04]  /*75b0*/  FFMA.FTZ R40, R0, R40, -0.17900948226451873779 ;  /* 0xbe374e4300287423 */ /* 0x000fc80000010028 */
[----:B------:R-:W-:-:S04]  /*75c0*/  FFMA.FTZ R40, R0, R40, 0.20512372255325317383 ;  /* 0x3e520bf400287423 */ /* 0x000fc80000010028 */
[----:B------:R-:W-:-:S04]  /*75d0*/  FFMA.FTZ R40, R0, R40, -0.24046532809734344482 ;  /* 0xbe763c8b00287423 */ /* 0x000fc80000010028 */
[----:B------:R-:W-:-:S04]  /*75e0*/  FFMA.FTZ R40, R0, R40, 0.28857114911079406738 ;  /* 0x3e93bf9900287423 */ /* 0x000fc80000010028 */
[----:B------:R-:W-:-:S04]  /*75f0*/  FFMA.FTZ R40, R0, R40, -0.36067417263984680176 ;  /* 0xbeb8aa4900287423 */ /* 0x000fc80000010028 */
[----:B------:R-:W-:-:S04]  /*7600*/  FFMA.FTZ R40, R0, R40, 0.48089820146560668945 ;  /* 0x3ef6384a00287423 */ /* 0x000fc80000010028 */
[----:B------:R-:W-:-:S04]  /*7610*/  FFMA.FTZ R40, R0, R40, -0.72134751081466674805 ;  /* 0xbf38aa3b00287423 */ /* 0x000fc80000010028 */
[----:B------:R-:W-:-:S04]  /*7620*/  FMUL R40, R0, R40 ;  /* 0x0000002800287220 */ /* 0x000fc80000400000 */
[----:B------:R-:W-:-:S04]  /*7630*/  FMUL R40, R0, R40 ;  /* 0x0000002800287220 */ /* 0x000fc80000400000 */
[----:B------:R-:W-:Y:S02]  /*7640*/  FFMA.FTZ R0, R0, 1.4426950216293334961, R40 ;  /* 0x3fb8aa3b00007823 */ /* 0x000fe40000010028 */
[----:B------:R-:W-:Y:S02]  /*7650*/  @P0 IMAD.MOV.U32 R40, RZ, RZ, 0x7f800000 ;  /* 0x7f800000ff280424 */ /* 0x000fe400078e00ff */
[----:B0-----:R-:W-:Y:S02]  /*7660*/  FADD R4, R41, R0 ;  /* 0x0000000029047221 */ /* 0x001fe40000000000 */
[----:B--2---:R-:W-:Y:S02]  /*7670*/  IMAD.MOV.U32 R0, RZ, RZ, R43 ;  /* 0x000000ffff007224 */ /* 0x004fe400078e002b */
[C---:B------:R-:W-:Y:S01]  /*7680*/  @P0 FFMA.FTZ R4, R3.reuse, R40, +INF ;  /* 0x7f80000003040423 */ /* 0x040fe20000010028 */
[----:B------:R-:W-:Y:S01]  /*7690*/  FSETP.NEU.AND P0, PT, R3, RZ, PT ;  /* 0x000000ff0300720b */ /* 0x000fe20003f0d000 */
[C---:B------:R-:W-:Y:S01]  /*76a0*/  FMUL R3, R0.reuse, 8388608 ;  /* 0x4b00000000037820 */ /* 0x040fe20000400000 */
[----:B------:R-:W-:Y:S01]  /*76b0*/  FSETP.GEU.AND P1, PT, R0, 1.175494350822287508e-38, PT ;  /* 0x008000000000780b */ /* 0x000fe20003f2e000 */
[----:B------:R-:W0:Y:S03]  /*76c0*/  S2R R43, SR_TID.X ;  /* 0x00000000002b7919 */ /* 0x000e260000002100 */
[----:B-1----:R-:W-:Y:S01]  /*76d0*/  FSEL R2, R3, R0, !P1 ;  /* 0x0000000003027208 */ /* 0x002fe20004800000 */
[----:B------:R0:W-:Y:S01]  /*76e0*/  STL [R1+0x22c], R4 ;  /* 0x00022c0401007387 */ /* 0x0001e20000100800 */
[----:B------:R-:W-:-:S02]  /*76f0*/  FSEL R40, RZ, -23, P1 ;  /* 0xc1b80000ff287808 */ /* 0x000fc40000800000 */
[----:B------:R-:W-:Y:S01]  /*7700*/  IADD3 R3, R2, -0x3f3504f3, RZ ;  /* 0xc0cafb0d02037810 */ /* 0x000fe20007ffe0ff */
[----:B------:R1:W-:Y:S03]  /*7710*/  STL [R1+0x174], R2 ;  /* 0x0001740201007387 */ /* 0x0003e60000100800 */
[----:B------:R-:W-:-:S04]  /*7720*/  LOP3.LUT R3, R3, 0xff800000, RZ, 0xc0, !PT ;  /* 0xff80000003037812 */ /* 0x000fc800078ec0ff */
[----:B------:R2:W3:Y:S02]  /*7730*/  I2F R41, R3 ;  /* 0x0000000300297306 */ /* 0x0004e40000201400 */
[----:B--2---:R-:W-:Y:S01]  /*7740*/  IADD3 R3, R2, -R3, RZ ;  /* 0x8000000302037210 */ /* 0x004fe20007ffe0ff */
[----:B0-----:R-:W-:-:S04]  /*7750*/  IMAD.SHL.U32 R4, R43, 0x20, RZ ;  /* 0x000000202b047824 */ /* 0x001fc800078e00ff */
[----:B------:R-:W-:Y:S02]  /*7760*/  FADD R3, R3, -1 ;  /* 0xbf80000003037421 */ /* 0x000fe40000000000 */
[----:B---3--:R-:W-:Y:S02]  /*7770*/  FFMA.FTZ R41, R41, 1.1920928955078125e-07, R40 ;  /* 0x3400000029297823 */ /* 0x008fe40000010028 */
        /* <DEDUP_REMOVED lines=11> */
[----:B------:R-:W-:-:S04]  /*7830*/  FFMA.FTZ R3, R3, 1.4426950216293334961, R40 ;  /* 0x3fb8aa3b03037823 */ /* 0x000fc80000010028 */
[----:B-1----:R-:W-:Y:S02]  /*7840*/  FADD R2, R41, R3 ;  /* 0x0000000329027221 */ /* 0x002fe40000000000 */
[----:B------:R-:W-:-:S03]  /*7850*/  IMAD.SHL.U32 R3, R43, 0x400, RZ ;  /* 0x000004002b037824 */ /* 0x000fc600078e00ff */
[----:B------:R0:W-:Y:S02]  /*7860*/  STL [R1+0x228], R2 ;  /* 0x0002280201007387 */ /* 0x0001e40000100800 */
[----:B------:R-:W-:Y:S02]  /*7870*/  LOP3.LUT R3, R3, 0x6000, RZ, 0xc0, !PT ;  /* 0x0000600003037812 */ /* 0x000fe400078ec0ff */
[----:B------:R-:W2:Y:S02]  /*7880*/  LDL.LU R28, [R1+0x168] ;  /* 0x00016800011c7983 */ /* 0x000ea40000300800 */
[----:B0-----:R-:W-:Y:S02]  /*7890*/  LOP3.LUT R2, R3, 0x60, R4, 0xf8, !PT ;  /* 0x0000006003027812 */ /* 0x001fe400078ef804 */
[----:B--2---:R0:W-:Y:S04]  /*78a0*/  STL [R1+0x330], R28 ;  /* 0x0003301c01007387 */ /* 0x0041e80000100800 */
[----:B------:R-:W2:Y:S04]  /*78b0*/  LDL.LU R29, [R1+0x16c] ;  /* 0x00016c00011d7983 */ /* 0x000ea80000300800 */
[----:B--2---:R1:W-:Y:S04]  /*78c0*/  STL [R1+0x334], R29 ;  /* 0x0003341d01007387 */ /* 0x0043e80000100800 */
[----:B------:R-:W2:Y:S04]  /*78d0*/  LDL.LU R32, [R1+0x158] ;  /* 0x0001580001207983 */ /* 0x000ea80000300800 */
[----:B--2---:R2:W-:Y:S04]  /*78e0*/  STL [R1+0x338], R32 ;  /* 0x0003382001007387 */ /* 0x0045e80000100800 */
[----:B------:R-:W3:Y:S04]  /*78f0*/  LDL.LU R33, [R1+0x15c] ;  /* 0x00015c0001217983 */ /* 0x000ee80000300800 */
[----:B---3--:R3:W-:Y:S04]  /*7900*/  STL [R1+0x33c], R33 ;  /* 0x00033c2101007387 */ /* 0x0087e80000100800 */
[----:B------:R-:W4:Y:S04]  /*7910*/  LDL.LU R37, [R1+0x148] ;  /* 0x0001480001257983 */ /* 0x000f280000300800 */
        /* <DEDUP_REMOVED lines=14> */
[----:B0-----:R-:W4:Y:S04]  /*7a00*/  LDL.LU R28, [R1+0xdc] ;  /* 0x0000dc00011c7983 */ /* 0x001f280000300800 */
[----:B-1----:R-:W4:Y:S04]  /*7a10*/  LDL.LU R29, [R1+0xc8] ;  /* 0x0000c800011d7983 */ /* 0x002f280000300800 */
[----:B--2---:R-:W2:Y:S04]  /*7a20*/  LDL.LU R32, [R1+0xcc] ;  /* 0x0000cc0001207983 */ /* 0x004ea80000300800 */
[----:B---3--:R-:W3:Y:S04]  /*7a30*/  LDL.LU R33, [R1+0xb8] ;  /* 0x0000b80001217983 */ /* 0x008ee80000300800 */
[----:B-----5:R-:W3:Y:S04]  /*7a40*/  LDL.LU R61, [R1+0xbc] ;  /* 0x0000bc00013d7983 */ /* 0x020ee80000300800 */
[----:B------:R-:W3:Y:S01]  /*7a50*/  LDL.LU R60, [R1+0xa8] ;  /* 0x0000a800013c7983 */ /* 0x000ee20000300800 */
[----:B------:R-:W-:-:S03]  /*7a60*/  FSETP.GT.AND P1, PT, |R0|, 8.50705917302346158658e+37, PT ;  /* 0x7e8000000000780b */ /* 0x000fc60003f24200 */
[----:B------:R-:W3:Y:S04]  /*7a70*/  LDL.LU R59, [R1+0xac] ;  /* 0x0000ac00013b7983 */ /* 0x000ee80000300800 */
        /* <DEDUP_REMOVED lines=13> */
[----:B------:R-:W3:Y:S01]  /*7b50*/  LDL.LU R45, [R1+0x3c] ;  /* 0x00003c00012d7983 */ /* 0x000ee20000300800 */
[----:B------:R-:W-:-:S03]  /*7b60*/  IMAD.MOV.U32 R40, RZ, RZ, R6 ;  /* 0x000000ffff287224 */ /* 0x000fc600078e0006 */
[----:B------:R-:W3:Y:S04]  /*7b70*/  LDL.LU R44, [R1+0x28] ;  /* 0x00002800012c7983 */ /* 0x000ee80000300800 */
[----:B------:R-:W3:Y:S04]  /*7b80*/  LDL.LU R43, [R1+0x2c] ;  /* 0x00002c00012b7983 */ /* 0x000ee80000300800 */
[----:B------:R-:W3:Y:S04]  /*7b90*/  LDL.LU R42, [R1+0x18] ;  /* 0x00001800012a7983 */ /* 0x000ee80000300800 */
[----:B------:R-:W3:Y:S04]  /*7ba0*/  LDL.LU R41, [R1+0x1c] ;  /* 0x00001c0001297983 */ /* 0x000ee80000300800 */
[----:B------:R-:W3:Y:S04]  /*7bb0*/  LDL.LU R6, [R1+0x8] ;  /* 0x0000080001067983 */ /* 0x000ee80000300800 */
[----:B------:R-:W3:Y:S01]  /*7bc0*/  LDL.LU R3, [R1+0xc] ;  /* 0x00000c0001037983 */ /* 0x000ee20000300800 */
[----:B----4-:R-:W-:-:S02]  /*7bd0*/  @P1 FMUL R2, R2, 0.25 ;  /* 0x3e80000002021820 */ /* 0x010fc40000400000 */
[----:B------:R-:W-:Y:S02]  /*7be0*/  @P1 FMUL R28, R28, 0.25 ;  /* 0x3e8000001c1c1820 */ /* 0x000fe40000400000 */
[----:B------:R-:W-:Y:S02]  /*7bf0*/  @P1 FMUL R29, R29, 0.25 ;  /* 0x3e8000001d1d1820 */ /* 0x000fe40000400000 */
[----:B--2---:R-:W-:Y:S02]  /*7c00*/  @P1 FMUL R32, R32, 0.25 ;  /* 0x3e80000020201820 */ /* 0x004fe40000400000 */
[----:B---3--:R-:W-:-:S05]  /*7c10*/  @P1 FMUL R33, R33, 0.25 ;  /* 0x3e80000021211820 */ /* 0x008fca0000400000 */
[----:B------:R0:W-:Y:S04]  /*7c20*/  STL [R1+0xb8], R33 ;  /* 0x0000b82101007387 */ /* 0x0001e80000100800 */
[----:B0-----:R-:W2:Y:S04]  /*7c30*/  LDL.LU R33, [R1+0x33c] ;  /* 0x00033c0001217983 */ /* 0x001ea80000300800 */
[----:B------:R0:W-:Y:S04]  /*7c40*/  STL [R1+0xc8], R32 ;  /* 0x0000c82001007387 */ /* 0x0001e80000100800 */
[----:B0-----:R-:W3:Y:S04]  /*7c50*/  LDL.LU R32, [R1+0x338] ;  /* 0x0003380001207983 */ /* 0x001ee80000300800 */
[----:B------:R0:W-:Y:S04]  /*7c60*/  STL [R1+0xd8], R29 ;  /* 0x0000d81d01007387 */ /* 0x0001e80000100800 */
[----:B0-----:R-:W4:Y:S04]  /*7c70*/  LDL.LU R29, [R1+0x334] ;  /* 0x00033400011d7983 */ /* 0x001f280000300800 */
[----:B------:R0:W-:Y:S04]  /*7c80*/  STL [R1+0xdc], R28 ;  /* 0x0000dc1c01007387 */ /* 0x0001e80000100800 */
[----:B0-----:R-:W2:Y:S04]  /*7c90*/  LDL.LU R28, [R1+0x330] ;  /* 0x00033000011c7983 */ /* 0x001ea80000300800 */
[----:B------:R0:W-:Y:S04]  /*7ca0*/  STL [R1+0x320], R2 ;  /* 0x0003200201007387 */ /* 0x0001e80000100800 */
[----:B0-----:R-:W2:Y:S04]  /*7cb0*/  LDL R2, [R1+0xdc] ;  /* 0x0000dc0001027983 */ /* 0x001ea80000100800 */
[----:B--2---:R0:W-:Y:S04]  /*7cc0*/  STL [R1+0x324], R2 ;  /* 0x0003240201007387 */ /* 0x0041e80000100800 */
[----:B0-----:R-:W2:Y:S04]  /*7cd0*/  LDL R2, [R1+0xd8] ;  /* 0x0000d80001027983 */ /* 0x001ea80000100800 */
[----:B--2---:R0:W-:Y:S04]  /*7ce0*/  STL [R1+0x328], R2 ;  /* 0x0003280201007387 */ /* 0x0041e80000100800 */
[----:B0-----:R-:W2:Y:S01]  /*7cf0*/  LDL R2, [R1+0xc8] ;  /* 0x0000c80001027983 */ /* 0x001ea20000100800 */
[----:B------:R-:W-:-:S03]  /*7d00*/  FSETP.GEU.AND P2, PT, |R0|, 1.175494350822287508e-38, PT ;  /* 0x008000000000780b */ /* 0x000fc60003f4e200 */
[----:B--2---:R0:W-:Y:S04]  /*7d10*/  STL [R1+0x32c], R2 ;  /* 0x00032c0201007387 */ /* 0x0041e80000100800 */
[----:B0-----:R-:W2:Y:S06]  /*7d20*/  LDL R2, [R1+0xb8] ;  /* 0x0000b80001027983 */ /* 0x001eac0000100800 */
[----:B--2---:R-:W-:-:S05]  /*7d30*/  @!P2 FMUL R2, R2, 16777216 ;  /* 0x4b8000000202a820 */ /* 0x004fca0000400000 */
[----:B------:R0:W-:Y:S04]  /*7d40*/  @!P2 STL [R1+0xb8], R2 ;  /* 0x0000b8020100a387 */ /* 0x0001e80000100800 */
[----:B0-----:R-:W2:Y:S02]  /*7d50*/  LDL.LU R2, [R1+0x32c] ;  /* 0x00032c0001027983 */ /* 0x001ea40000300800 */
[----:B--2---:R-:W-:-:S05]  /*7d60*/  @!P2 FMUL R2, R2, 16777216 ;  /* 0x4b8000000202a820 */ /* 0x004fca0000400000 */
[----:B------:R0:W-:Y:S04]  /*7d70*/  @!P2 STL [R1+0xc8], R2 ;  /* 0x0000c8020100a387 */ /* 0x0001e80000100800 */
[----:B0-----:R-:W2:Y:S01]  /*7d80*/  LDL.LU R2, [R1+0x328] ;  /* 0x0003280001027983 */ /* 0x001ea20000300800 */
[----:B------:R-:W-:-:S04]  /*7d90*/  @P1 FMUL R0, R0, 0.25 ;  /* 0x3e80000000001820 */ /* 0x000fc80000400000 */
[----:B------:R-:W-:Y:S02]  /*7da0*/  @!P2 FMUL R0, R0, 16777216 ;  /* 0x4b8000000000a820 */ /* 0x000fe40000400000 */
[----:B--2---:R-:W-:-:S05]  /*7db0*/  @!P2 FMUL R2, R2, 16777216 ;  /* 0x4b8000000202a820 */ /* 0x004fca0000400000 */
[----:B------:R0:W-:Y:S04]  /*7dc0*/  @!P2 STL [R1+0xd8], R2 ;  /* 0x0000d8020100a387 */ /* 0x0001e80000100800 */
[----:B0-----:R-:W2:Y:S01]  /*7dd0*/  LDL.LU R2, [R1+0x324] ;  /* 0x0003240001027983 */ /* 0x001ea20000300800 */
[----:B------:R-:W0:Y:S01]  /*7de0*/  MUFU.RCP R0, R0 ;  /* 0x0000000000007308 */ /* 0x000e220000001000 */
[----:B------:R-:W-:Y:S02]  /*7df0*/  @P1 FMUL R35, R35, 0.25 ;  /* 0x3e80000023231820 */ /* 0x000fe40000400000 */
[----:B------:R-:W-:Y:S02]  /*7e00*/  @P1 FMUL R34, R34, 0.25 ;  /* 0x3e80000022221820 */ /* 0x000fe40000400000 */
[----:B------:R-:W-:-:S02]  /*7e10*/  @!P2 FMUL R35, R35, 16777216 ;  /* 0x4b8000002323a820 */ /* 0x000fc40000400000 */
[----:B------:R-:W-:Y:S02]  /*7e20*/  @P1 FMUL R31, R31, 0.25 ;  /* 0x3e8000001f1f1820 */ /* 0x000fe40000400000 */
[----:B------:R-:W-:Y:S02]  /*7e30*/  @P1 FMUL R30, R30, 0.25 ;  /* 0x3e8000001e1e1820 */ /* 0x000fe40000400000 */
[----:B------:R-:W-:Y:S02]  /*7e40*/  @P1 FMUL R39, R39, 0.25 ;  /* 0x3e80000027271820 */ /* 0x000fe40000400000 */
[----:B------:R-:W-:Y:S02]  /*7e50*/  @!P2 FMUL R34, R34, 16777216 ;  /* 0x4b8000002222a820 */ /* 0x000fe40000400000 */
[----:B0-----:R-:W-:Y:S02]  /*7e60*/  FMUL R35, R0, R35 ;  /* 0x0000002300237220 */ /* 0x001fe40000400000 */
[----:B------:R-:W-:-:S02]  /*7e70*/  @!P2 FMUL R31, R31, 16777216 ;  /* 0x4b8000001f1fa820 */ /* 0x000fc40000400000 */
[----:B------:R-:W-:Y:S02]  /*7e80*/  @!P2 FMUL R30, R30, 16777216 ;  /* 0x4b8000001e1ea820 */ /* 0x000fe40000400000 */
[----:B------:R-:W-:Y:S02]  /*7e90*/  @P1 FMUL R38, R38, 0.25 ;  /* 0x3e80000026261820 */ /* 0x000fe40000400000 */
[----:B------:R-:W-:Y:S02]  /*7ea0*/  @!P2 FMUL R39, R39, 16777216 ;  /* 0x4b8000002727a820 */ /* 0x000fe40000400000 */
[----:B------:R-:W-:Y:S02]  /*7eb0*/  @P1 FMUL R27, R27, 0.25 ;  /* 0x3e8000001b1b1820 */ /* 0x000fe40000400000 */
[----:B------:R-:W-:Y:S02]  /*7ec0*/  @P1 FMUL R26, R26, 0.25 ;  /* 0x3e8000001a1a1820 */ /* 0x000fe40000400000 */
[----:B------:R-:W-:-:S02]  /*7ed0*/  @P1 FMUL R23, R23, 0.25 ;  /* 0x3e80000017171820 */ /* 0x000fc40000400000 */
[----:B------:R-:W-:Y:S02]  /*7ee0*/  @P1 FMUL R22, R22, 0.25 ;  /* 0x3e80000016161820 */ /* 0x000fe40000400000 */
[----:B------:R-:W-:Y:S02]  /*7ef0*/  @!P2 FMUL R38, R38, 16777216 ;  /* 0x4b8000002626a820 */ /* 0x000fe40000400000 */
[----:B------:R-:W-:Y:S02]  /*7f00*/  @P1 FMUL R15, R15, 0.25 ;  /* 0x3e8000000f0f1820 */ /* 0x000fe40000400000 */
[----:B------:R-:W-:Y:S02]  /*7f10*/  @!P2 FMUL R27, R27, 16777216 ;  /* 0x4b8000001b1ba820 */ /* 0x000fe40000400000 */
[----:B------:R-:W-:Y:S02]  /*7f20*/  @P1 FMUL R14, R14, 0.25 ;  /* 0x3e8000000e0e1820 */ /* 0x000fe40000400000 */
[----:B------:R-:W-:-:S02]  /*7f30*/  @!P2 FMUL R26, R26, 16777216 ;  /* 0x4b8000001a1aa820 */ /* 0x000fc40000400000 */
[----:B------:R-:W-:Y:S02]  /*7f40*/  @!P2 FMUL R23, R23, 16777216 ;  /* 0x4b8000001717a820 */ /* 0x000fe40000400000 */
[----:B------:R-:W-:Y:S02]  /*7f50*/  @P1 FMUL R19, R19, 0.25 ;  /* 0x3e80000013131820 */ /* 0x000fe40000400000 */
[----:B------:R-:W-:Y:S02]  /*7f60*/  @!P2 FMUL R22, R22, 16777216 ;  /* 0x4b8000001616a820 */ /* 0x000fe40000400000 */
[----:B------:R-:W-:Y:S02]  /*7f70*/  @!P2 FMUL R15, R15, 16777216 ;  /* 0x4b8000000f0fa820 */ /* 0x000fe40000400000 */
[----:B------:R-:W-:Y:S02]  /*7f80*/  @P1 FMUL R18, R18, 0.25 ;  /* 0x3e80000012121820 */ /* 0x000fe40000400000 */
[----:B------:R-:W-:-:S02]  /*7f90*/  @!P2 FMUL R14, R14, 16777216 ;  /* 0x4b8000000e0ea820 */ /* 0x000fc40000400000 */
[----:B------:R-:W-:Y:S02]  /*7fa0*/  @!P2 FMUL R19, R19, 16777216 ;  /* 0x4b8000001313a820 */ /* 0x000fe40000400000 */
[----:B------:R-:W-:Y:S02]  /*7fb0*/  @!P2 FMUL R18, R18, 16777216 ;  /* 0x4b8000001212a820 */ /* 0x000fe40000400000 */
[----:B--2---:R-:W-:-:S05]  /*7fc0*/  @!P2 FMUL R2, R2, 16777216 ;  /* 0x4b8000000202a820 */ /* 0x004fca0000400000 */
[----:B------:R0:W-:Y:S04]  /*7fd0*/  @!P2 STL [R1+0xdc], R2 ;  /* 0x0000dc020100a387 */ /* 0x0001e80000100800 */
[----:B0-----:R-:W2:Y:S04]  /*7fe0*/  LDL.LU R2, [R1+0x320] ;  /* 0x0003200001027983 */ /* 0x001ea80000300800 */
[----:B------:R0:W-:Y:S02]  /*7ff0*/  STL [R1+0x224], R35 ;  /* 0x0002242301007387 */ /* 0x0001e40000100800 */
[----:B0-----:R-:W-:-:S02]  /*8000*/  FMUL R35, R0, R34 ;  /* 0x0000002200237220 */ /* 0x001fc40000400000 */
[C---:B------:R-:W-:Y:S02]  /*8010*/  FMUL R34, R0.reuse, R31 ;  /* 0x0000001f00227220 */ /* 0x040fe40000400000 */
[C---:B------:R-:W-:Y:S02]  /*8020*/  FMUL R31, R0.reuse, R30 ;  /* 0x0000001e001f7220 */ /* 0x040fe40000400000 */
[C---:B------:R-:W-:Y:S01]  /*8030*/  FMUL R30, R0.reuse, R39 ;  /* 0x00000027001e7220 */ /* 0x040fe20000400000 */
[----:B------:R-:W-:Y:S04]  /*8040*/  STL [R1+0x21c], R35 ;  /* 0x00021c2301007387 */ /* 0x000fe80000100800 */
[----:B------:R0:W-:Y:S04]  /*8050*/  STL [R1+0x220], R34 ;  /* 0x0002202201007387 */ /* 0x0001e80000100800 */
[----:B------:R1:W-:Y:S04]  /*8060*/  STL [R1+0x218], R31 ;  /* 0x0002181f01007387 */ /* 0x0003e80000100800 */
[----:B------:R3:W-:Y:S01]  /*8070*/  STL [R1+0x214], R30 ;  /* 0x0002141e01007387 */ /* 0x0007e20000100800 */
[----:B0-----:R-:W-:-:S02]  /*8080*/  FMUL R34, R0, R38 ;  /* 0x0000002600227220 */ /* 0x001fc40000400000 */
[C---:B-1----:R-:W-:Y:S02]  /*8090*/  FMUL R31, R0.reuse, R27 ;  /* 0x0000001b001f7220 */ /* 0x042fe40000400000 */
[C---:B------:R-:W-:Y:S02]  /*80a0*/  FMUL R27, R0.reuse, R23 ;  /* 0x00000017001b7220 */ /* 0x040fe40000400000 */
[C---:B---3--:R-:W-:Y:S01]  /*80b0*/  FMUL R30, R0.reuse, R26 ;  /* 0x0000001a001e7220 */ /* 0x048fe20000400000 */
[----:B------:R-:W-:Y:S01]  /*80c0*/  STL [R1+0x20c], R34 ;  /* 0x00020c2201007387 */ /* 0x000fe20000100800 */
[C---:B------:R-:W-:Y:S02]  /*80d0*/  FMUL R26, R0.reuse, R22 ;  /* 0x00000016001a7220 */ /* 0x040fe40000400000 */
[C---:B------:R-:W-:Y:S01]  /*80e0*/  FMUL R23, R0.reuse, R15 ;  /* 0x0000000f00177220 */ /* 0x040fe20000400000 */
[----:B------:R-:W-:Y:S01]  /*80f0*/  STL [R1+0x210], R31 ;  /* 0x0002101f01007387 */ /* 0x000fe20000100800 */
[----:B------:R-:W-:-:S02]  /*8100*/  FMUL R22, R0, R14 ;  /* 0x0000000e00167220 */ /* 0x000fc40000400000 */
[C---:B------:R-:W-:Y:S01]  /*8110*/  FMUL R15, R0.reuse, R19 ;  /* 0x00000013000f7220 */ /* 0x040fe20000400000 */
[----:B------:R0:W-:Y:S01]  /*8120*/  STL [R1+0x208], R30 ;  /* 0x0002081e01007387 */ /* 0x0001e20000100800 */
[----:B------:R-:W-:-:S03]  /*8130*/  FMUL R14, R0, R18 ;  /* 0x00000012000e7220 */ /* 0x000fc60000400000 */
[----:B------:R-:W-:Y:S04]  /*8140*/  STL [R1+0x204], R27 ;  /* 0x0002041b01007387 */ /* 0x000fe80000100800 */
[----:B------:R-:W-:Y:S04]  /*8150*/  STL [R1+0x200], R26 ;  /* 0x0002001a01007387 */ /* 0x000fe80000100800 */
[----:B------:R-:W-:Y:S04]  /*8160*/  STL [R1+0x1fc], R23 ;  /* 0x0001fc1701007387 */ /* 0x000fe80000100800 */
[----:B------:R-:W-:Y:S04]  /*8170*/  STL [R1+0x1f8], R22 ;  /* 0x0001f81601007387 */ /* 0x000fe80000100800 */
[----:B0-----:R-:W3:Y:S04]  /*8180*/  LDL.LU R30, [R1+0xb8] ;  /* 0x0000b800011e7983 */ /* 0x001ee80000300800 */
[----:B------:R-:W-:Y:S04]  /*8190*/  STL [R1+0x1f4], R15 ;  /* 0x0001f40f01007387 */ /* 0x000fe80000100800 */
[----:B------:R-:W4:Y:S04]  /*81a0*/  LDL.LU R31, [R1+0xc8] ;  /* 0x0000c800011f7983 */ /* 0x000f280000300800 */
[----:B------:R0:W-:Y:S04]  /*81b0*/  STL [R1+0x1f0], R14 ;  /* 0x0001f00e01007387 */ /* 0x0001e80000100800 */
[----:B------:R-:W4:Y:S04]  /*81c0*/  LDL.LU R34, [R1+0xd8] ;  /* 0x0000d80001227983 */ /* 0x000f280000300800 */
[----:B------:R-:W4:Y:S01]  /*81d0*/  LDL.LU R35, [R1+0xdc] ;  /* 0x0000dc0001237983 */ /* 0x000f220000300800 */
[----:B------:R-:W-:-:S02]  /*81e0*/  @P1 FMUL R3, R3, 0.25 ;  /* 0x3e80000003031820 */ /* 0x000fc40000400000 */
[----:B------:R-:W-:Y:S02]  /*81f0*/  @P1 FMUL R6, R6, 0.25 ;  /* 0x3e80000006061820 */ /* 0x000fe40000400000 */
[----:B------:R-:W-:Y:S02]  /*8200*/  @P1 FMUL R11, R11, 0.25 ;  /* 0x3e8000000b0b1820 */ /* 0x000fe40000400000 */
[----:B------:R-:W-:Y:S02]  /*8210*/  @P1 FMUL R10, R10, 0.25 ;  /* 0x3e8000000a0a1820 */ /* 0x000fe40000400000 */
[----:B------:R-:W-:Y:S02]  /*8220*/  @!P2 FMUL R3, R3, 16777216 ;  /* 0x4b8000000303a820 */ /* 0x000fe40000400000 */
[----:B------:R-:W-:Y:S02]  /*8230*/  @!P2 FMUL R6, R6, 16777216 ;  /* 0x4b8000000606a820 */ /* 0x000fe40000400000 */
[----:B------:R-:W-:-:S02]  /*8240*/  @P1 FMUL R7, R7, 0.25 ;  /* 0x3e80000007071820 */ /* 0x000fc40000400000 */
[----:B------:R-:W-:Y:S02]  /*8250*/  @!P2 FMUL R11, R11, 16777216 ;  /* 0x4b8000000b0ba820 */ /* 0x000fe40000400000 */
[----:B------:R-:W-:Y:S02]  /*8260*/  @P1 FMUL R40, R40, 0.25 ;  /* 0x3e80000028281820 */ /* 0x000fe40000400000 */
[----:B------:R-:W-:Y:S02]  /*8270*/  @!P2 FMUL R10, R10, 16777216 ;  /* 0x4b8000000a0aa820 */ /* 0x000fe40000400000 */
[C---:B0-----:R-:W-:Y:S02]  /*8280*/  FMUL R14, R0.reuse, R3 ;  /* 0x00000003000e7220 */ /* 0x041fe40000400000 */
[----:B------:R-:W-:Y:S02]  /*8290*/  FMUL R3, R0, R6 ;  /* 0x0000000600037220 */ /* 0x000fe40000400000 */
[----:B------:R-:W-:-:S02]  /*82a0*/  @P1 FMUL R41, R41, 0.25 ;  /* 0x3e80000029291820 */ /* 0x000fc40000400000 */
[----:B------:R-:W-:Y:S02]  /*82b0*/  @!P2 FMUL R7, R7, 16777216 ;  /* 0x4b8000000707a820 */ /* 0x000fe40000400000 */
[----:B------:R-:W-:Y:S01]  /*82c0*/  FMUL R11, R0, R11 ;  /* 0x0000000b000b7220 */ /* 0x000fe20000400000 */
[----:B------:R-:W-:Y:S01]  /*82d0*/  STL [R1+0x1ec], R14 ;  /* 0x0001ec0e01007387 */ /* 0x000fe20000100800 */
[----:B------:R-:W-:Y:S02]  /*82e0*/  @!P2 FMUL R40, R40, 16777216 ;  /* 0x4b8000002828a820 */ /* 0x000fe40000400000 */
[----:B------:R-:W-:Y:S01]  /*82f0*/  FMUL R6, R0, R10 ;  /* 0x0000000a00067220 */ /* 0x000fe20000400000 */
[----:B------:R0:W-:Y:S01]  /*8300*/  STL [R1+0x1e8], R3 ;  /* 0x0001e80301007387 */ /* 0x0001e20000100800 */
[----:B------:R-:W-:Y:S02]  /*8310*/  @P1 FMUL R42, R42, 0.25 ;  /* 0x3e8000002a2a1820 */ /* 0x000fe40000400000 */
[----:B------:R-:W-:-:S02]  /*8320*/  @P1 FMUL R43, R43, 0.25 ;  /* 0x3e8000002b2b1820 */ /* 0x000fc40000400000 */
[----:B------:R-:W-:Y:S01]  /*8330*/  @!P2 FMUL R41, R41, 16777216 ;  /* 0x4b8000002929a820 */ /* 0x000fe20000400000 */
[----:B------:R-:W-:Y:S01]  /*8340*/  STL [R1+0x1e0], R11 ;  /* 0x0001e00b01007387 */ /* 0x000fe20000100800 */
[----:B------:R-:W-:Y:S02]  /*8350*/  @P1 FMUL R44, R44, 0.25 ;  /* 0x3e8000002c2c1820 */ /* 0x000fe40000400000 */
[C---:B0-----:R-:W-:Y:S01]  /*8360*/  FMUL R3, R0.reuse, R7 ;  /* 0x0000000700037220 */ /* 0x041fe20000400000 */
[----:B------:R0:W-:Y:S01]  /*8370*/  STL [R1+0x1dc], R6 ;  /* 0x0001dc0601007387 */ /* 0x0001e20000100800 */
[----:B------:R-:W-:Y:S02]  /*8380*/  FMUL R7, R0, R40 ;  /* 0x0000002800077220 */ /* 0x000fe40000400000 */
[----:B------:R-:W-:Y:S02]  /*8390*/  @!P2 FMUL R42, R42, 16777216 ;  /* 0x4b8000002a2aa820 */ /* 0x000fe40000400000 */
[----:B------:R-:W-:Y:S01]  /*83a0*/  @!P2 FMUL R43, R43, 16777216 ;  /* 0x4b8000002b2ba820 */ /* 0x000fe20000400000 */
[----:B------:R1:W-:Y:S01]  /*83b0*/  STL [R1+0x1d8], R3 ;  /* 0x0001d80301007387 */ /* 0x0003e20000100800 */
[----:B------:R-:W-:-:S02]  /*83c0*/  @P1 FMUL R45, R45, 0.25 ;  /* 0x3e8000002d2d1820 */ /* 0x000fc40000400000 */
[----:B0-----:R-:W-:Y:S01]  /*83d0*/  FMUL R6, R0, R41 ;  /* 0x0000002900067220 */ /* 0x001fe20000400000 */
[----:B------:R0:W-:Y:S01]  /*83e0*/  STL [R1+0x1d4], R7 ;  /* 0x0001d40701007387 */ /* 0x0001e20000100800 */
[----:B------:R-:W-:Y:S02]  /*83f0*/  @P1 FMUL R46, R46, 0.25 ;  /* 0x3e8000002e2e1820 */ /* 0x000fe40000400000 */
[----:B------:R-:W-:Y:S02]  /*8400*/  @!P2 FMUL R44, R44, 16777216 ;  /* 0x4b8000002c2ca820 */ /* 0x000fe40000400000 */
[----:B-1----:R-:W-:Y:S01]  /*8410*/  FMUL R3, R0, R42 ;  /* 0x0000002a00037220 */ /* 0x002fe20000400000 */
[----:B------:R1:W-:Y:S01]  /*8420*/  STL [R1+0x1d0], R6 ;  /* 0x0001d00601007387 */ /* 0x0003e20000100800 */
[----:B------:R-:W-:Y:S02]  /*8430*/  @P1 FMUL R47, R47, 0.25 ;  /* 0x3e8000002f2f1820 */ /* 0x000fe40000400000 */
[----:B------:R-:W-:-:S02]  /*8440*/  @!P2 FMUL R45, R45, 16777216 ;  /* 0x4b8000002d2da820 */ /* 0x000fc40000400000 */
[----:B0-----:R-:W-:Y:S02]  /*8450*/  FMUL R7, R0, R43 ;  /* 0x0000002b00077220 */ /* 0x001fe40000400000 */
[----:B------:R-:W-:Y:S01]  /*8460*/  @!P2 FMUL R46, R46, 16777216 ;  /* 0x4b8000002e2ea820 */ /* 0x000fe20000400000 */
[----:B------:R0:W-:Y:S01]  /*8470*/  STL [R1+0x1cc], R3 ;  /* 0x0001cc0301007387 */ /* 0x0001e20000100800 */
[----:B------:R-:W-:Y:S02]  /*8480*/  @P1 FMUL R48, R48, 0.25 ;  /* 0x3e80000030301820 */ /* 0x000fe40000400000 */
[----:B-1----:R-:W-:Y:S01]  /*8490*/  FMUL R6, R0, R44 ;  /* 0x0000002c00067220 */ /* 0x002fe20000400000 */
[----:B------:R1:W-:Y:S01]  /*84a0*/  STL [R1+0x1c8], R7 ;  /* 0x0001c80701007387 */ /* 0x0003e20000100800 */
[----:B------:R-:W-:Y:S02]  /*84b0*/  @P1 FMUL R49, R49, 0.25 ;  /* 0x3e80000031311820 */ /* 0x000fe40000400000 */
[----:B------:R-:W-:Y:S01]  /*84c0*/  @!P2 FMUL R47, R47, 16777216 ;  /* 0x4b8000002f2fa820 */ /* 0x000fe20000400000 */
[----:B------:R1:W-:Y:S01]  /*84d0*/  STL [R1+0x1c4], R6 ;  /* 0x0001c40601007387 */ /* 0x0003e20000100800 */
[----:B------:R-:W-:-:S02]  /*84e0*/  @P1 FMUL R50, R50, 0.25 ;  /* 0x3e80000032321820 */ /* 0x000fc40000400000 */
[----:B0-----:R-:W-:Y:S02]  /*84f0*/  FMUL R3, R0, R45 ;  /* 0x0000002d00037220 */ /* 0x001fe40000400000 */
[----:B------:R-:W-:Y:S02]  /*8500*/  @!P2 FMUL R48, R48, 16777216 ;  /* 0x4b8000003030a820 */ /* 0x000fe40000400000 */
[C---:B-1----:R-:W-:Y:S02]  /*8510*/  FMUL R7, R0.reuse, R46 ;  /* 0x0000002e00077220 */ /* 0x042fe40000400000 */
[----:B------:R-:W-:Y:S02]  /*8520*/  @!P2 FMUL R49, R49, 16777216 ;  /* 0x4b8000003131a820 */ /* 0x000fe40000400000 */
[----:B------:R-:W-:Y:S01]  /*8530*/  FMUL R6, R0, R47 ;  /* 0x0000002f00067220 */ /* 0x000fe20000400000 */
[----:B------:R0:W-:Y:S01]  /*8540*/  STL [R1+0x1c0], R3 ;  /* 0x0001c00301007387 */ /* 0x0001e20000100800 */
[----:B------:R-:W-:-:S02]  /*8550*/  @P1 FMUL R51, R51, 0.25 ;  /* 0x3e80000033331820 */ /* 0x000fc40000400000 */
[----:B------:R-:W-:Y:S01]  /*8560*/  @P1 FMUL R52, R52, 0.25 ;  /* 0x3e80000034341820 */ /* 0x000fe20000400000 */
[----:B------:R1:W-:Y:S01]  /*8570*/  STL [R1+0x1bc], R7 ;  /* 0x0001bc0701007387 */ /* 0x0003e20000100800 */
[----:B------:R-:W-:Y:S02]  /*8580*/  @!P2 FMUL R50, R50, 16777216 ;  /* 0x4b8000003232a820 */ /* 0x000fe40000400000 */
[----:B------:R-:W-:Y:S01]  /*8590*/  @P1 FMUL R53, R53, 0.25 ;  /* 0x3e80000035351820 */ /* 0x000fe20000400000 */
[----:B------:R1:W-:Y:S01]  /*85a0*/  STL [R1+0x1b8], R6 ;  /* 0x0001b80601007387 */ /* 0x0003e20000100800 */
[C---:B0-----:R-:W-:Y:S02]  /*85b0*/  FMUL R3, R0.reuse, R48 ;  /* 0x0000003000037220 */ /* 0x041fe40000400000 */
[----:B------:R-:W-:Y:S02]  /*85c0*/  @!P2 FMUL R51, R51, 16777216 ;  /* 0x4b8000003333a820 */ /* 0x000fe40000400000 */
[----:B-1----:R-:W-:-:S02]  /*85d0*/  FMUL R7, R0, R49 ;  /* 0x0000003100077220 */ /* 0x002fc40000400000 */
[----:B------:R-:W-:Y:S02]  /*85e0*/  @!P2 FMUL R52, R52, 16777216 ;  /* 0x4b8000003434a820 */ /* 0x000fe40000400000 */
[----:B------:R-:W-:Y:S01]  /*85f0*/  FMUL R6, R0, R50 ;  /* 0x0000003200067220 */ /* 0x000fe20000400000 */
[----:B------:R0:W-:Y:S01]  /*8600*/  STL [R1+0x1b4], R3 ;  /* 0x0001b40301007387 */ /* 0x0001e20000100800 */
[----:B------:R-:W-:Y:S02]  /*8610*/  @P1 FMUL R54, R54, 0.25 ;  /* 0x3e80000036361820 */ /* 0x000fe40000400000 */
[----:B------:R-:W-:Y:S01]  /*8620*/  @P1 FMUL R55, R55, 0.25 ;  /* 0x3e80000037371820 */ /* 0x000fe20000400000 */
[----:B------:R1:W-:Y:S01]  /*8630*/  STL [R1+0x1b0], R7 ;  /* 0x0001b00701007387 */ /* 0x0003e20000100800 */
[----:B------:R-:W-:Y:S02]  /*8640*/  @!P2 FMUL R53, R53, 16777216 ;  /* 0x4b8000003535a820 */ /* 0x000fe40000400000 */
[----:B------:R-:W-:Y:S01]  /*8650*/  @P1 FMUL R56, R56, 0.25 ;  /* 0x3e80000038381820 */ /* 0x000fe20000400000 */
[----:B------:R1:W-:Y:S01]  /*8660*/  STL [R1+0x1ac], R6 ;  /* 0x0001ac0601007387 */ /* 0x0003e20000100800 */
[----:B0-----:R-:W-:-:S02]  /*8670*/  FMUL R3, R0, R51 ;  /* 0x0000003300037220 */ /* 0x001fc40000400000 */
[----:B------:R-:W-:Y:S02]  /*8680*/  @!P2 FMUL R54, R54, 16777216 ;  /* 0x4b8000003636a820 */ /* 0x000fe40000400000 */
[C---:B-1----:R-:W-:Y:S02]  /*8690*/  FMUL R7, R0.reuse, R52 ;  /* 0x0000003400077220 */ /* 0x042fe40000400000 */
[----:B------:R-:W-:Y:S02]  /*86a0*/  @!P2 FMUL R55, R55, 16777216 ;  /* 0x4b8000003737a820 */ /* 0x000fe40000400000 */
[----:B------:R-:W-:Y:S01]  /*86b0*/  FMUL R6, R0, R53 ;  /* 0x0000003500067220 */ /* 0x000fe20000400000 */
[----:B------:R0:W-:Y:S01]  /*86c0*/  STL [R1+0x1a8], R3 ;  /* 0x0001a80301007387 */ /* 0x0001e20000100800 */
[----:B------:R-:W-:Y:S02]  /*86d0*/  @P1 FMUL R57, R57, 0.25 ;  /* 0x3e80000039391820 */ /* 0x000fe40000400000 */
[----:B------:R-:W-:Y:S01]  /*86e0*/  @P1 FMUL R58, R58, 0.25 ;  /* 0x3e8000003a3a1820 */ /* 0x000fe20000400000 */
[----:B------:R1:W-:Y:S01]  /*86f0*/  STL [R1+0x1a4], R7 ;  /* 0x0001a40701007387 */ /* 0x0003e20000100800 */
[----:B------:R-:W-:-:S02]  /*8700*/  @!P2 FMUL R56, R56, 16777216 ;  /* 0x4b8000003838a820 */ /* 0x000fc40000400000 */
[----:B------:R-:W-:Y:S01]  /*8710*/  @P1 FMUL R59, R59, 0.25 ;  /* 0x3e8000003b3b1820 */ /* 0x000fe20000400000 */
[----:B------:R1:W-:Y:S01]  /*8720*/  STL [R1+0x1a0], R6 ;  /* 0x0001a00601007387 */ /* 0x0003e20000100800 */
[C---:B0-----:R-:W-:Y:S02]  /*8730*/  FMUL R3, R0.reuse, R54 ;  /* 0x0000003600037220 */ /* 0x041fe40000400000 */
[----:B------:R-:W-:Y:S02]  /*8740*/  @!P2 FMUL R57, R57, 16777216 ;  /* 0x4b8000003939a820 */ /* 0x000fe40000400000 */
[----:B-1----:R-:W-:Y:S02]  /*8750*/  FMUL R7, R0, R55 ;  /* 0x0000003700077220 */ /* 0x002fe40000400000 */
[----:B------:R-:W-:Y:S02]  /*8760*/  @!P2 FMUL R58, R58, 16777216 ;  /* 0x4b8000003a3aa820 */ /* 0x000fe40000400000 */
[----:B------:R-:W-:Y:S01]  /*8770*/  FMUL R6, R0, R56 ;  /* 0x0000003800067220 */ /* 0x000fe20000400000 */
[----:B------:R0:W-:Y:S01]  /*8780*/  STL [R1+0x19c], R3 ;  /* 0x00019c0301007387 */ /* 0x0001e20000100800 */
[----:B------:R-:W-:-:S02]  /*8790*/  @P1 FMUL R60, R60, 0.25 ;  /* 0x3e8000003c3c1820 */ /* 0x000fc40000400000 */
[----:B------:R-:W-:Y:S01]  /*87a0*/  @P1 FMUL R61, R61, 0.25 ;  /* 0x3e8000003d3d1820 */ /* 0x000fe20000400000 */
[----:B------:R1:W-:Y:S01]  /*87b0*/  STL [R1+0x198], R7 ;  /* 0x0001980701007387 */ /* 0x0003e20000100800 */
[----:B------:R-:W-:Y:S02]  /*87c0*/  @!P2 FMUL R59, R59, 16777216 ;  /* 0x4b8000003b3ba820 */ /* 0x000fe40000400000 */
[----:B------:R-:W-:Y:S01]  /*87d0*/  @!P2 FMUL R60, R60, 16777216 ;  /* 0x4b8000003c3ca820 */ /* 0x000fe20000400000 */
[----:B------:R1:W-:Y:S01]  /*87e0*/  STL [R1+0x194], R6 ;  /* 0x0001940601007387 */ /* 0x0003e20000100800 */
[C---:B0-----:R-:W-:Y:S02]  /*87f0*/  FMUL R3, R0.reuse, R57 ;  /* 0x0000003900037220 */ /* 0x041fe40000400000 */
[----:B------:R-:W-:Y:S02]  /*8800*/  @!P2 FMUL R61, R61, 16777216 ;  /* 0x4b8000003d3da820 */ /* 0x000fe40000400000 */
[C---:B-1----:R-:W-:Y:S01]  /*8810*/  FMUL R7, R0.reuse, R58 ;  /* 0x0000003a00077220 */ /* 0x042fe20000400000 */
[----:B------:R0:W-:Y:S01]  /*8820*/  STL [R1+0x190], R3 ;  /* 0x0001900301007387 */ /* 0x0001e20000100800 */
[----:B------:R-:W-:-:S03]  /*8830*/  FMUL R6, R0, R59 ;  /* 0x0000003b00067220 */ /* 0x000fc60000400000 */
[----:B------:R1:W-:Y:S04]  /*8840*/  STL [R1+0x18c], R7 ;  /* 0x00018c0701007387 */ /* 0x0003e80000100800 */
[----:B------:R3:W-:Y:S01]  /*8850*/  STL [R1+0x188], R6 ;  /* 0x0001880601007387 */ /* 0x0007e20000100800 */
[C---:B0-----:R-:W-:Y:S02]  /*8860*/  FMUL R3, R0.reuse, R60 ;  /* 0x0000003c00037220 */ /* 0x041fe40000400000 */
[----:B-1----:R-:W-:-:S03]  /*8870*/  FMUL R7, R0, R61 ;  /* 0x0000003d00077220 */ /* 0x002fc60000400000 */
[----:B------:R4:W-:Y:S01]  /*8880*/  STL [R1+0x184], R3 ;  /* 0x0001840301007387 */ /* 0x0009e20000100800 */
[----:B------:R-:W-:-:S03]  /*8890*/  @P1 FMUL R4, R4, 0.25 ;  /* 0x3e80000004041820 */ /* 0x000fc60000400000 */
[----:B------:R0:W-:Y:S01]  /*88a0*/  STL [R1+0x180], R7 ;  /* 0x0001800701007387 */ /* 0x0001e20000100800 */
[----:B------:R-:W-:Y:S02]  /*88b0*/  @P1 FMUL R5, R5, 0.25 ;  /* 0x3e80000005051820 */ /* 0x000fe40000400000 */
[----:B------:R-:W-:Y:S02]  /*88c0*/  @!P2 FMUL R4, R4, 16777216 ;  /* 0x4b8000000404a820 */ /* 0x000fe40000400000 */
[----:B------:R-:W-:Y:S02]  /*88d0*/  @P1 FMUL R8, R8, 0.25 ;  /* 0x3e80000008081820 */ /* 0x000fe40000400000 */
[----:B------:R-:W-:Y:S02]  /*88e0*/  @!P2 FMUL R5, R5, 16777216 ;  /* 0x4b8000000505a820 */ /* 0x000fe40000400000 */
[----:B------:R-:W-:Y:S02]  /*88f0*/  @P1 FMUL R9, R9, 0.25 ;  /* 0x3e80000009091820 */ /* 0x000fe40000400000 */
[----:B------:R-:W-:-:S02]  /*8900*/  @!P2 FMUL R8, R8, 16777216 ;  /* 0x4b8000000808a820 */ /* 0x000fc40000400000 */
[----:B------:R-:W-:Y:S02]  /*8910*/  @P1 FMUL R16, R16, 0.25 ;  /* 0x3e80000010101820 */ /* 0x000fe40000400000 */
[----:B------:R-:W-:Y:S02]  /*8920*/  @!P2 FMUL R9, R9, 16777216 ;  /* 0x4b8000000909a820 */ /* 0x000fe40000400000 */
[----:B--2---:R-:W-:Y:S02]  /*8930*/  @!P2 FMUL R2, R2, 16777216 ;  /* 0x4b8000000202a820 */ /* 0x004fe40000400000 */
[----:B------:R-:W-:Y:S02]  /*8940*/  @P1 FMUL R17, R17, 0.25 ;  /* 0x3e80000011111820 */ /* 0x000fe40000400000 */
[----:B------:R-:W-:Y:S02]  /*8950*/  @!P2 FMUL R16, R16, 16777216 ;  /* 0x4b8000001010a820 */ /* 0x000fe40000400000 */
[----:B------:R-:W-:-:S02]  /*8960*/  @P1 FMUL R12, R12, 0.25 ;  /* 0x3e8000000c0c1820 */ /* 0x000fc40000400000 */
[----:B------:R-:W-:Y:S02]  /*8970*/  @!P2 FMUL R17, R17, 16777216 ;  /* 0x4b8000001111a820 */ /* 0x000fe40000400000 */
[----:B------:R-:W-:Y:S02]  /*8980*/  @P1 FMUL R13, R13, 0.25 ;  /* 0x3e8000000d0d1820 */ /* 0x000fe40000400000 */
[----:B------:R-:W-:Y:S02]  /*8990*/  @!P2 FMUL R12, R12, 16777216 ;  /* 0x4b8000000c0ca820 */ /* 0x000fe40000400000 */
        /* <DEDUP_REMOVED lines=10> */
[----:B---3--:R-:W-:-:S05]  /*8a40*/  FMUL R6, R0, R30 ;  /* 0x0000001e00067220 */ /* 0x008fca0000400000 */
[----:B------:R1:W-:Y:S01]  /*8a50*/  STL [R1+0x17c], R6 ;  /* 0x00017c0601007387 */ /* 0x0003e20000100800 */
[C---:B----4-:R-:W-:Y:S02]  /*8a60*/  FMUL R3, R0.reuse, R31 ;  /* 0x0000001f00037220 */ /* 0x050fe40000400000 */
[----:B0-----:R-:W-:-:S03]  /*8a70*/  FMUL R7, R0, R34 ;  /* 0x0000002200077220 */ /* 0x001fc60000400000 */
[----:B------:R0:W-:Y:S01]  /*8a80*/  STL [R1+0x178], R3 ;  /* 0x0001780301007387 */ /* 0x0001e20000100800 */
[----:B-1----:R-:W-:-:S03]  /*8a90*/  FMUL R6, R0, R35 ;  /* 0x0000002300067220 */ /* 0x002fc60000400000 */
[----:B------:R-:W-:Y:S01]  /*8aa0*/  STL [R1+0xd8], R7 ;  /* 0x0000d80701007387 */ /* 0x000fe20000100800 */
[----:B0-----:R-:W-:-:S03]  /*8ab0*/  FMUL R3, R0, R2 ;  /* 0x0000000200037220 */ /* 0x001fc60000400000 */
[----:B------:R-:W2:Y:S04]  /*8ac0*/  LDL.LU R2, [R1+0x31c] ;  /* 0x00031c0001027983 */ /* 0x000ea80000300800 */
[----:B------:R0:W-:Y:S02]  /*8ad0*/  STL [R1+0xcc], R6 ;  /* 0x0000cc0601007387 */ /* 0x0001e40000100800 */
[C---:B0-----:R-:W-:Y:S02]  /*8ae0*/  FMUL R6, R0.reuse, R4 ;  /* 0x0000000400067220 */ /* 0x041fe40000400000 */
[----:B------:R-:W3:Y:S04]  /*8af0*/  LDL.LU R4, [R1+0x318] ;  /* 0x0003180001047983 */ /* 0x000ee80000300800 */
[----:B------:R0:W-:Y:S02]  /*8b00*/  STL [R1+0xc8], R3 ;  /* 0x0000c80301007387 */ /* 0x0001e40000100800 */
[----:B0-----:R-:W-:-:S02]  /*8b10*/  FMUL R3, R0, R5 ;  /* 0x0000000500037220 */ /* 0x001fc40000400000 */
[----:B------:R-:W4:Y:S04]  /*8b20*/  LDL.LU R5, [R1+0x314] ;  /* 0x0003140001057983 */ /* 0x000f280000300800 */
[----:B------:R0:W-:Y:S02]  /*8b30*/  STL [R1+0xbc], R6 ;  /* 0x0000bc0601007387 */ /* 0x0001e40000100800 */
[C---:B0-----:R-:W-:Y:S02]  /*8b40*/  FMUL R6, R0.reuse, R8 ;  /* 0x0000000800067220 */ /* 0x041fe40000400000 */
[----:B------:R-:W2:Y:S04]  /*8b50*/  LDL.LU R8, [R1+0x310] ;  /* 0x0003100001087983 */ /* 0x000ea80000300800 */
[----:B------:R0:W-:Y:S02]  /*8b60*/  STL [R1+0xb8], R3 ;  /* 0x0000b80301007387 */ /* 0x0001e40000100800 */
[----:B0-----:R-:W-:-:S02]  /*8b70*/  FMUL R3, R0, R9 ;  /* 0x0000000900037220 */ /* 0x001fc40000400000 */
[----:B------:R-:W2:Y:S04]  /*8b80*/  LDL.LU R9, [R1+0x30c] ;  /* 0x00030c0001097983 */ /* 0x000ea80000300800 */
[----:B------:R0:W-:Y:S02]  /*8b90*/  STL [R1+0xac], R6 ;  /* 0x0000ac0601007387 */ /* 0x0001e40000100800 */
[C---:B0-----:R-:W-:Y:S02]  /*8ba0*/  FMUL R6, R0.reuse, R16 ;  /* 0x0000001000067220 */ /* 0x041fe40000400000 */
[----:B------:R-:W2:Y:S04]  /*8bb0*/  LDL.LU R16, [R1+0x308] ;  /* 0x0003080001107983 */ /* 0x000ea80000300800 */
[----:B------:R0:W-:Y:S02]  /*8bc0*/  STL [R1+0xa8], R3 ;  /* 0x0000a80301007387 */ /* 0x0001e40000100800 */
[----:B0-----:R-:W-:-:S02]  /*8bd0*/  FMUL R3, R0, R17 ;  /* 0x0000001100037220 */ /* 0x001fc40000400000 */
[----:B------:R-:W2:Y:S04]  /*8be0*/  LDL.LU R17, [R1+0x304] ;  /* 0x0003040001117983 */ /* 0x000ea80000300800 */
[----:B------:R0:W-:Y:S02]  /*8bf0*/  STL [R1+0x9c], R6 ;  /* 0x00009c0601007387 */ /* 0x0001e40000100800 */
[----:B0-----:R-:W-:Y:S02]  /*8c00*/  FMUL R6, R0, R12 ;  /* 0x0000000c00067220 */ /* 0x001fe40000400000 */
[----:B------:R-:W2:Y:S04]  /*8c10*/  LDL.LU R12, [R1+0x300] ;  /* 0x00030000010c7983 */ /* 0x000ea80000300800 */
[----:B------:R0:W-:Y:S01]  /*8c20*/  STL [R1+0x98], R3 ;  /* 0x0000980301007387 */ /* 0x0001e20000100800 */
[----:B------:R-:W-:-:S02]  /*8c30*/  @P1 FMUL R37, R37, 0.25 ;  /* 0x3e80000025251820 */ /* 0x000fc40000400000 */
[----:B0-----:R-:W-:Y:S02]  /*8c40*/  FMUL R3, R0, R13 ;  /* 0x0000000d00037220 */ /* 0x001fe40000400000 */
[----:B------:R-:W2:Y:S04]  /*8c50*/  LDL.LU R13, [R1+0x2fc] ;  /* 0x0002fc00010d7983 */ /* 0x000ea80000300800 */
[----:B------:R0:W-:Y:S01]  /*8c60*/  STL [R1+0x8c], R6 ;  /* 0x00008c0601007387 */ /* 0x0001e20000100800 */
[----:B------:R-:W-:Y:S02]  /*8c70*/  @!P2 FMUL R36, R36, 16777216 ;  /* 0x4b8000002424a820 */ /* 0x000fe40000400000 */
[----:B0-----:R-:W-:Y:S02]  /*8c80*/  FMUL R6, R0, R20 ;  /* 0x0000001400067220 */ /* 0x001fe40000400000 */
[----:B------:R-:W2:Y:S04]  /*8c90*/  LDL.LU R20, [R1+0x2f8] ;  /* 0x0002f80001147983 */ /* 0x000ea80000300800 */
[----:B------:R0:W-:Y:S01]  /*8ca0*/  STL [R1+0x88], R3 ;  /* 0x0000880301007387 */ /* 0x0001e20000100800 */
[----:B------:R-:W-:-:S02]  /*8cb0*/  @P1 FMUL R33, R33, 0.25 ;  /* 0x3e80000021211820 */ /* 0x000fc40000400000 */
[----:B------:R-:W-:Y:S02]  /*8cc0*/  @!P2 FMUL R37, R37, 16777216 ;  /* 0x4b8000002525a820 */ /* 0x000fe40000400000 */
[----:B0-----:R-:W-:Y:S02]  /*8cd0*/  FMUL R3, R0, R21 ;  /* 0x0000001500037220 */ /* 0x001fe40000400000 */
[----:B------:R-:W2:Y:S04]  /*8ce0*/  LDL.LU R21, [R1+0x2f4] ;  /* 0x0002f40001157983 */ /* 0x000ea80000300800 */
[----:B------:R0:W-:Y:S01]  /*8cf0*/  STL [R1+0x7c], R6 ;  /* 0x00007c0601007387 */ /* 0x0001e20000100800 */
[----:B------:R-:W-:Y:S02]  /*8d00*/  @P1 FMUL R32, R32, 0.25 ;  /* 0x3e80000020201820 */ /* 0x000fe40000400000 */
[----:B------:R-:W-:-:S02]  /*8d10*/  @!P2 FMUL R33, R33, 16777216 ;  /* 0x4b8000002121a820 */ /* 0x000fc40000400000 */
[----:B0-----:R-:W-:Y:S02]  /*8d20*/  FMUL R6, R0, R24 ;  /* 0x0000001800067220 */ /* 0x001fe40000400000 */
[----:B------:R-:W2:Y:S04]  /*8d30*/  LDL.LU R24, [R1+0x2f0] ;  /* 0x0002f00001187983 */ /* 0x000ea80000300800 */
[----:B------:R0:W-:Y:S01]  /*8d40*/  STL [R1+0x78], R3 ;  /* 0x0000780301007387 */ /* 0x0001e20000100800 */
[----:B------:R-:W-:Y:S02]  /*8d50*/  @P1 FMUL R29, R29, 0.25 ;  /* 0x3e8000001d1d1820 */ /* 0x000fe40000400000 */
[----:B------:R-:W-:Y:S02]  /*8d60*/  @!P2 FMUL R32, R32, 16777216 ;  /* 0x4b8000002020a820 */ /* 0x000fe40000400000 */
[----:B0-----:R-:W-:-:S02]  /*8d70*/  FMUL R3, R0, R25 ;  /* 0x0000001900037220 */ /* 0x001fc40000400000 */
[----:B------:R-:W2:Y:S04]  /*8d80*/  LDL.LU R25, [R1+0x2ec] ;  /* 0x0002ec0001197983 */ /* 0x000ea80000300800 */
[----:B------:R0:W-:Y:S01]  /*8d90*/  STL [R1+0x68], R6 ;  /* 0x0000680601007387 */ /* 0x0001e20000100800 */
[----:B------:R-:W-:Y:S02]  /*8da0*/  @P1 FMUL R28, R28, 0.25 ;  /* 0x3e8000001c1c1820 */ /* 0x000fe40000400000 */
[----:B------:R-:W-:Y:S02]  /*8db0*/  @!P2 FMUL R29, R29, 16777216 ;  /* 0x4b8000001d1da820 */ /* 0x000fe40000400000 */
[----:B0-----:R-:W-:Y:S02]  /*8dc0*/  FMUL R6, R0, R36 ;  /* 0x0000002400067220 */ /* 0x001fe40000400000 */
[----:B------:R-:W2:Y:S04]  /*8dd0*/  LDL.LU R36, [R1+0x2e8] ;  /* 0x0002e80001247983 */ /* 0x000ea80000300800 */
[----:B------:R0:W-:Y:S01]  /*8de0*/  STL [R1+0x5c], R3 ;  /* 0x00005c0301007387 */ /* 0x0001e20000100800 */
[----:B------:R-:W-:-:S02]  /*8df0*/  @!P2 FMUL R28, R28, 16777216 ;  /* 0x4b8000001c1ca820 */ /* 0x000fc40000400000 */
[C---:B0-----:R-:W-:Y:S02]  /*8e00*/  FMUL R3, R0.reuse, R37 ;  /* 0x0000002500037220 */ /* 0x041fe40000400000 */
        /* <DEDUP_REMOVED lines=13> */
[----:B------:R-:W-:Y:S04]  /*8ee0*/  STL [R1+0x38], R6 ;  /* 0x0000380601007387 */ /* 0x000fe80000100800 */
[----:B------:R-:W2:Y:S04]  /*8ef0*/  LDL.LU R0, [R1+0x160] ;  /* 0x0001600001007983 */ /* 0x000ea80000300800 */
[----:B------:R0:W-:Y:S04]  /*8f00*/  STL [R1+0x28], R3 ;  /* 0x0000280301007387 */ /* 0x0001e80000100800 */
[----:B0-----:R-:W3:Y:S04]  /*8f10*/  LDL.LU R3, [R1+0x164] ;  /* 0x0001640001037983 */ /* 0x001ee80000300800 */
[----:B--2---:R0:W-:Y:S04]  /*8f20*/  STL [R1+0x1c], R0 ;  /* 0x00001c0001007387 */ /* 0x0041e80000100800 */
[----:B0-----:R-:W2:Y:S04]  /*8f30*/  LDL.LU R0, [R1+0x150] ;  /* 0x0001500001007983 */ /* 0x001ea80000300800 */
[----:B---3--:R0:W-:Y:S04]  /*8f40*/  STL [R1+0x18], R3 ;  /* 0x0000180301007387 */ /* 0x0081e80000100800 */
[----:B0-----:R-:W3:Y:S01]  /*8f50*/  LDL.LU R3, [R1+0x154] ;  /* 0x0001540001037983 */ /* 0x001ee20000300800 */
[----:B------:R-:W-:-:S02]  /*8f60*/  FSETP.GT.AND P1, PT, |R2|, 8.50705917302346158658e+37, PT ;  /* 0x7e8000000200780b */ /* 0x000fc40003f24200 */
[----:B------:R-:W-:Y:S01]  /*8f70*/  FSETP.GEU.AND P2, PT, |R2|, 1.175494350822287508e-38, PT ;  /* 0x008000000200780b */ /* 0x000fe20003f4e200 */
[----:B--2---:R0:W-:Y:S04]  /*8f80*/  STL [R1+0xc], R0 ;  /* 0x00000c0001007387 */ /* 0x0041e80000100800 */
[----:B0-----:R-:W2:Y:S04]  /*8f90*/  LDL.LU R0, [R1+0x140] ;  /* 0x0001400001007983 */ /* 0x001ea80000300800 */
[----:B---3--:R0:W-:Y:S04]  /*8fa0*/  STL [R1+0x8], R3 ;  /* 0x0000080301007387 */ /* 0x0081e80000100800 */
[----:B0-----:R-:W3:Y:S04]  /*8fb0*/  LDL.LU R3, [R1+0x144] ;  /* 0x0001440001037983 */ /* 0x001ee80000300800 */
[----:B------:R-:W2:Y:S04]  /*8fc0*/  LDL.LU R6, [R1+0x130] ;  /* 0x0001300001067983 */ /* 0x000ea80000300800 */
        /* <DEDUP_REMOVED lines=37> */
[----:B------:R-:W2:Y:S04]  /*9220*/  LDL.LU R60, [R1] ;  /* 0x00000000013c7983 */ /* 0x000ea80000300800 */
[----:B------:R-:W2:Y:S04]  /*9230*/  LDL.LU R61, [R1+0x4] ;  /* 0x00000400013d7983 */ /* 0x000ea80000300800 */
[----:B------:R0:W-:Y:S04]  /*9240*/  STL [R1+0x2c4], R2 ;  /* 0x0002c40201007387 */ /* 0x0001e80000100800 */
[----:B0-----:R-:W2:Y:S04]  /*9250*/  LDL R2, [R1+0x1c] ;  /* 0x00001c0001027983 */ /* 0x001ea80000100800 */
[----:B--2---:R0:W-:Y:S04]  /*9260*/  STL [R1+0x2c8], R2 ;  /* 0x0002c80201007387 */ /* 0x0041e80000100800 */
[----:B0-----:R-:W2:Y:S04]  /*9270*/  LDL R2, [R1+0x18] ;  /* 0x0000180001027983 */ /* 0x001ea80000100800 */
[----:B--2---:R0:W-:Y:S04]  /*9280*/  STL [R1+0x2cc], R2 ;  /* 0x0002cc0201007387 */ /* 0x0041e80000100800 */
[----:B0-----:R-:W2:Y:S04]  /*9290*/  LDL R2, [R1+0xc] ;  /* 0x00000c0001027983 */ /* 0x001ea80000100800 */
[----:B--2---:R0:W-:Y:S04]  /*92a0*/  STL [R1+0x2d0], R2 ;  /* 0x0002d00201007387 */ /* 0x0041e80000100800 */
[----:B0-----:R-:W2:Y:S02]  /*92b0*/  LDL R2, [R1+0x8] ;  /* 0x0000080001027983 */ /* 0x001ea40000100800 */
[----:B--2---:R-:W-:-:S05]  /*92c0*/  @P1 FMUL R2, R2, 0.25 ;  /* 0x3e80000002021820 */ /* 0x004fca0000400000 */
[----:B------:R0:W-:Y:S04]  /*92d0*/  @P1 STL [R1+0x8], R2 ;  /* 0x0000080201001387 */ /* 0x0001e80000100800 */
[----:B0-----:R-:W2:Y:S02]  /*92e0*/  LDL.LU R2, [R1+0x2d0] ;  /* 0x0002d00001027983 */ /* 0x001ea40000300800 */
[----:B--2---:R-:W-:-:S05]  /*92f0*/  @P1 FMUL R2, R2, 0.25 ;  /* 0x3e80000002021820 */ /* 0x004fca0000400000 */
[----:B------:R0:W-:Y:S04]  /*9300*/  @P1 STL [R1+0xc], R2 ;  /* 0x00000c0201001387 */ /* 0x0001e80000100800 */
[----:B0-----:R-:W2:Y:S02]  /*9310*/  LDL.LU R2, [R1+0x2cc] ;  /* 0x0002cc0001027983 */ /* 0x001ea40000300800 */
[----:B--2---:R-:W-:-:S05]  /*9320*/  @P1 FMUL R2, R2, 0.25 ;  /* 0x3e80000002021820 */ /* 0x004fca0000400000 */
[----:B------:R0:W-:Y:S04]  /*9330*/  @P1 STL [R1+0x18], R2 ;  /* 0x0000180201001387 */ /* 0x0001e80000100800 */
[----:B0-----:R-:W2:Y:S01]  /*9340*/  LDL.LU R2, [R1+0x2c8] ;  /* 0x0002c80001027983 */ /* 0x001ea20000300800 */
[----:B------:R-:W-:-:S04]  /*9350*/  @P1 FMUL R33, R33, 0.25 ;  /* 0x3e80000021211820 */ /* 0x000fc80000400000 */
[----:B------:R-:W-:Y:S02]  /*9360*/  @!P2 FMUL R33, R33, 16777216 ;  /* 0x4b8000002121a820 */ /* 0x000fe40000400000 */
[----:B--2---:R-:W-:-:S05]  /*9370*/  @P1 FMUL R2, R2, 0.25 ;  /* 0x3e80000002021820 */ /* 0x004fca0000400000 */
[----:B------:R0:W-:Y:S04]  /*9380*/  @P1 STL [R1+0x1c], R2 ;  /* 0x00001c0201001387 */ /* 0x0001e80000100800 */
[----:B0-----:R-:W2:Y:S04]  /*9390*/  LDL.LU R2, [R1+0x2c4] ;  /* 0x0002c40001027983 */ /* 0x001ea80000300800 */
        /* <DEDUP_REMOVED lines=8> */
[----:B--2---:R-:W-:-:S05]  /*9420*/  @!P2 FMUL R33, R33, 16777216 ;  /* 0x4b8000002121a820 */ /* 0x004fca0000400000 */
[----:B------:R0:W-:Y:S04]  /*9430*/  @!P2 STL [R1+0x8], R33 ;  /* 0x000008210100a387 */ /* 0x0001e80000100800 */
[----:B0-----:R-:W2:Y:S02]  /*9440*/  LDL.LU R33, [R1+0x2c0] ;  /* 0x0002c00001217983 */ /* 0x001ea40000300800 */
        /* <DEDUP_REMOVED lines=14> */
[----:B------:R-:W-:-:S02]  /*9530*/  @P1 FMUL R28, R28, 0.25 ;  /* 0x3e8000001c1c1820 */ /* 0x000fc40000400000 */
[----:B------:R-:W-:Y:S02]  /*9540*/  @!P2 FMUL R32, R32, 16777216 ;  /* 0x4b8000002020a820 */ /* 0x000fe40000400000 */
[----:B------:R-:W-:Y:S02]  /*9550*/  @!P2 FMUL R29, R29, 16777216 ;  /* 0x4b8000001d1da820 */ /* 0x000fe40000400000 */
[----:B------:R-:W-:Y:S02]  /*9560*/  @P1 FMUL R37, R37, 0.25 ;  /* 0x3e80000025251820 */ /* 0x000fe40000400000 */
[----:B------:R-:W-:Y:S02]  /*9570*/  @!P2 FMUL R28, R28, 16777216 ;  /* 0x4b8000001c1ca820 */ /* 0x000fe40000400000 */
[----:B------:R-:W-:Y:S02]  /*9580*/  @P1 FMUL R36, R36, 0.25 ;  /* 0x3e80000024241820 */ /* 0x000fe40000400000 */
[----:B------:R-:W-:-:S02]  /*9590*/  @P1 FMUL R25, R25, 0.25 ;  /* 0x3e80000019191820 */ /* 0x000fc40000400000 */
[----:B0-----:R-:W-:Y:S02]  /*95a0*/  FMUL R32, R2, R32 ;  /* 0x0000002002207220 */ /* 0x001fe40000400000 */
[----:B------:R-:W-:Y:S02]  /*95b0*/  @P1 FMUL R24, R24, 0.25 ;  /* 0x3e80000018181820 */ /* 0x000fe40000400000 */
[C---:B------:R-:W-:Y:S02]  /*95c0*/  FMUL R29, R2.reuse, R29 ;  /* 0x0000001d021d7220 */ /* 0x040fe40000400000 */
[----:B------:R-:W-:Y:S02]  /*95d0*/  @P1 FMUL R21, R21, 0.25 ;  /* 0x3e80000015151820 */ /* 0x000fe40000400000 */
[----:B------:R-:W-:Y:S02]  /*95e0*/  @!P2 FMUL R37, R37, 16777216 ;  /* 0x4b8000002525a820 */ /* 0x000fe40000400000 */
[----:B------:R-:W-:-:S02]  /*95f0*/  FMUL R28, R2, R28 ;  /* 0x0000001c021c7220 */ /* 0x000fc40000400000 */
[----:B------:R-:W-:Y:S02]  /*9600*/  @P1 FMUL R20, R20, 0.25 ;  /* 0x3e80000014141820 */ /* 0x000fe40000400000 */
[----:B------:R-:W-:Y:S02]  /*9610*/  @!P2 FMUL R36, R36, 16777216 ;  /* 0x4b8000002424a820 */ /* 0x000fe40000400000 */
[----:B------:R-:W-:Y:S02]  /*9620*/  @P1 FMUL R13, R13, 0.25 ;  /* 0x3e8000000d0d1820 */ /* 0x000fe40000400000 */
[----:B------:R-:W-:Y:S02]  /*9630*/  @!P2 FMUL R25, R25, 16777216 ;  /* 0x4b8000001919a820 */ /* 0x000fe40000400000 */
[----:B------:R-:W-:Y:S02]  /*9640*/  @P1 FMUL R12, R12, 0.25 ;  /* 0x3e8000000c0c1820 */ /* 0x000fe40000400000 */
[----:B------:R-:W-:-:S02]  /*9650*/  @!P2 FMUL R24, R24, 16777216 ;  /* 0x4b8000001818a820 */ /* 0x000fc40000400000 */
[----:B------:R-:W-:Y:S02]  /*9660*/  @!P2 FMUL R21, R21, 16777216 ;  /* 0x4b8000001515a820 */ /* 0x000fe40000400000 */
[----:B------:R-:W-:Y:S02]  /*9670*/  @!P2 FMUL R20, R20, 16777216 ;  /* 0x4b8000001414a820 */ /* 0x000fe40000400000 */
[----:B------:R-:W-:Y:S02]  /*9680*/  @!P2 FMUL R13, R13, 16777216 ;  /* 0x4b8000000d0da820 */ /* 0x000fe40000400000 */
[----:B------:R-:W-:Y:S02]  /*9690*/  @P1 FMUL R17, R17, 0.25 ;  /* 0x3e80000011111820 */ /* 0x000fe40000400000 */
[----:B------:R-:W-:Y:S02]  /*96a0*/  @!P2 FMUL R12, R12, 16777216 ;  /* 0x4b8000000c0ca820 */ /* 0x000fe40000400000 */
[----:B------:R-:W-:-:S02]  /*96b0*/  @P1 FMUL R16, R16, 0.25 ;  /* 0x3e80000010101820 */ /* 0x000fc40000400000 */
[----:B------:R-:W-:Y:S02]  /*96c0*/  @P1 FMUL R61, R61, 0.25 ;  /* 0x3e8000003d3d1820 */ /* 0x000fe40000400000 */
[----:B------:R-:W-:Y:S02]  /*96d0*/  @!P2 FMUL R17, R17, 16777216 ;  /* 0x4b8000001111a820 */ /* 0x000fe40000400000 */
[----:B------:R-:W-:Y:S02]  /*96e0*/  @!P2 FMUL R16, R16, 16777216 ;  /* 0x4b8000001010a820 */ /* 0x000fe40000400000 */
[----:B------:R-:W-:Y:S02]  /*96f0*/  @!P2 FMUL R61, R61, 16777216 ;  /* 0x4b8000003d3da820 */ /* 0x000fe40000400000 */
[----:B------:R-:W-:Y:S02]  /*9700*/  FMUL R16, R2, R16 ;  /* 0x0000001002107220 */ /* 0x000fe40000400000 */
[----:B------:R-:W-:-:S02]  /*9710*/  @P1 FMUL R60, R60, 0.25 ;  /* 0x3e8000003c3c1820 */ /* 0x000fc40000400000 */
[----:B------:R-:W-:Y:S02]  /*9720*/  @P1 FMUL R9, R9, 0.25 ;  /* 0x3e80000009091820 */ /* 0x000fe40000400000 */
[----:B------:R-:W-:Y:S02]  /*9730*/  @!P2 FMUL R60, R60, 16777216 ;  /* 0x4b8000003c3ca820 */ /* 0x000fe40000400000 */
[----:B------:R-:W-:-:S04]  /*9740*/  @!P2 FMUL R9, R9, 16777216 ;  /* 0x4b8000000909a820 */ /* 0x000fc80000400000 */
[C---:B------:R-:W-:Y:S02]  /*9750*/  FMUL R9, R2.reuse, R9 ;  /* 0x0000000902097220 */ /* 0x040fe40000400000 */
[----:B--2---:R-:W-:-:S05]  /*9760*/  FMUL R33, R2, R33 ;  /* 0x0000002102217220 */ /* 0x004fca0000400000 */
[----:B------:R-:W-:Y:S04]  /*9770*/  STL [R1+0x80], R33 ;  /* 0x0000802101007387 */ /* 0x000fe80000100800 */
[----:B------:R0:W-:Y:S04]  /*9780*/  STL [R1+0x74], R32 ;  /* 0x0000742001007387 */ /* 0x0001e80000100800 */
[----:B------:R1:W-:Y:S04]  /*9790*/  STL [R1+0x70], R29 ;  /* 0x0000701d01007387 */ /* 0x0003e80000100800 */
[----:B------:R2:W-:Y:S01]  /*97a0*/  STL [R1+0x6c], R28 ;  /* 0x00006c1c01007387 */ /* 0x0005e20000100800 */
[----:B0-----:R-:W-:-:S02]  /*97b0*/  FMUL R32, R2, R37 ;  /* 0x0000002502207220 */ /* 0x001fc40000400000 */
[----:B-1----:R-:W-:-:S03]  /*97c0*/  FMUL R29, R2, R36 ;  /* 0x00000024021d7220 */ /* 0x002fc60000400000 */
[----:B------:R-:W-:Y:S01]  /*97d0*/  STL [R1+0x64], R32 ;  /* 0x0000642001007387 */ /* 0x000fe20000100800 */
[C---:B--2---:R-:W-:Y:S02]  /*97e0*/  FMUL R28, R2.reuse, R25 ;  /* 0x00000019021c7220 */ /* 0x044fe40000400000 */
[C---:B------:R-:W-:Y:S02]  /*97f0*/  FMUL R25, R2.reuse, R24 ;  /* 0x0000001802197220 */ /* 0x040fe40000400000 */
[C---:B------:R-:W-:Y:S01]  /*9800*/  FMUL R24, R2.reuse, R21 ;  /* 0x0000001502187220 */ /* 0x040fe20000400000 */
[----:B------:R-:W-:Y:S01]  /*9810*/  STL [R1+0x60], R29 ;  /* 0x0000601d01007387 */ /* 0x000fe20000100800 */
[C---:B------:R-:W-:Y:S02]  /*9820*/  FMUL R21, R2.reuse, R20 ;  /* 0x0000001402157220 */ /* 0x040fe40000400000 */
[C---:B------:R-:W-:Y:S01]  /*9830*/  FMUL R20, R2.reuse, R13 ;  /* 0x0000000d02147220 */ /* 0x040fe20000400000 */
[----:B------:R-:W-:Y:S01]  /*9840*/  STL [R1+0x54], R28 ;  /* 0x0000541c01007387 */ /* 0x000fe20000100800 */
[----:B------:R-:W-:-:S03]  /*9850*/  FMUL R13, R2, R12 ;  /* 0x0000000c020d7220 */ /* 0x000fc60000400000 */
[----:B------:R-:W-:Y:S01]  /*9860*/  STL [R1+0x50], R25 ;  /* 0x0000501901007387 */ /* 0x000fe20000100800 */
[----:B------:R-:W-:-:S03]  /*9870*/  FMUL R12, R2, R17 ;  /* 0x00000011020c7220 */ /* 0x000fc60000400000 */
[----:B------:R-:W-:Y:S04]  /*9880*/  STL [R1+0x44], R24 ;  /* 0x0000441801007387 */ /* 0x000fe80000100800 */
[----:B------:R-:W-:Y:S04]  /*9890*/  STL [R1+0x40], R21 ;  /* 0x0000401501007387 */ /* 0x000fe80000100800 */
[----:B------:R-:W-:Y:S04]  /*98a0*/  STL [R1+0x34], R20 ;  /* 0x0000341401007387 */ /* 0x000fe80000100800 */
[----:B------:R0:W-:Y:S04]  /*98b0*/  STL [R1+0x30], R13 ;  /* 0x0000300d01007387 */ /* 0x0001e80000100800 */
[----:B------:R1:W-:Y:S01]  /*98c0*/  STL [R1+0x2c], R12 ;  /* 0x00002c0c01007387 */ /* 0x0003e20000100800 */
[----:B0-----:R-:W-:-:S03]  /*98d0*/  FMUL R13, R2, R61 ;  /* 0x0000003d020d7220 */ /* 0x001fc60000400000 */
[----:B------:R-:W-:Y:S04]  /*98e0*/  STL [R1+0x24], R16 ;  /* 0x0000241001007387 */ /* 0x000fe80000100800 */
[----:B------:R-:W-:Y:S04]  /*98f0*/  STL [R1+0x20], R13 ;  /* 0x0000200d01007387 */ /* 0x000fe80000100800 */
[----:B------:R-:W2:Y:S01]  /*9900*/  LDL.LU R37, [R1+0x8] ;  /* 0x0000080001257983 */ /* 0x000ea20000300800 */
[----:B-1----:R-:W-:-:S05]  /*9910*/  FMUL R12, R2, R60 ;  /* 0x0000003c020c7220 */ /* 0x002fca0000400000 */
[----:B------:R0:W-:Y:S04]  /*9920*/  STL [R1+0x14], R12 ;  /* 0x0000140c01007387 */ /* 0x0001e80000100800 */
[----:B0-----:R-:W2:Y:S04]  /*9930*/  LDL.LU R12, [R1+0xc] ;  /* 0x00000c00010c7983 */ /* 0x001ea80000300800 */
[----:B------:R-:W-:Y:S04]  /*9940*/  STL [R1+0x10], R9 ;  /* 0x0000100901007387 */ /* 0x000fe80000100800 */
[----:B------:R-:W2:Y:S04]  /*9950*/  LDL.LU R13, [R1+0x18] ;  /* 0x00001800010d7983 */ /* 0x000ea80000300800 */
[----:B------:R-:W2:Y:S01]  /*9960*/  LDL.LU R36, [R1+0x1c] ;  /* 0x00001c0001247983 */ /* 0x000ea20000300800 */
[----:B------:R-:W-:-:S04]  /*9970*/  @P1 FMUL R8, R8, 0.25 ;  /* 0x3e80000008081820 */ /* 0x000fc80000400000 */
[----:B------:R-:W-:-:S04]  /*9980*/  @!P2 FMUL R8, R8, 16777216 ;  /* 0x4b8000000808a820 */ /* 0x000fc80000400000 */
[----:B------:R-:W-:Y:S02]  /*9990*/  FMUL R61, R2, R8 ;  /* 0x00000008023d7220 */ /* 0x000fe40000400000 */
[----:B------:R-:W-:-:S04]  /*99a0*/  @P1 FMUL R4, R4, 0.25 ;  /* 0x3e80000004041820 */ /* 0x000fc80000400000 */
[----:B------:R-:W-:-:S04]  /*99b0*/  @!P2 FMUL R4, R4, 16777216 ;  /* 0x4b8000000404a820 */ /* 0x000fc80000400000 */
[----:B------:R-:W-:Y:S02]  /*99c0*/  FMUL R32, R2, R4 ;  /* 0x0000000402207220 */ /* 0x000fe40000400000 */
[----:B----4-:R-:W-:Y:S02]  /*99d0*/  @P1 FMUL R5, R5, 0.25 ;  /* 0x3e80000005051820 */ /* 0x010fe40000400000 */
[----:B------:R-:W-:Y:S02]  /*99e0*/  @P1 FMUL R18, R18, 0.25 ;  /* 0x3e80000012121820 */ /* 0x000fe40000400000 */
[----:B------:R-:W-:Y:S02]  /*99f0*/  @!P2 FMUL R5, R5, 16777216 ;  /* 0x4b8000000505a820 */ /* 0x000fe40000400000 */
[----:B------:R-:W-:Y:S02]  /*9a00*/  @!P2 FMUL R18, R18, 16777216 ;  /* 0x4b8000001212a820 */ /* 0x000fe40000400000 */
[C---:B------:R-:W-:Y:S01]  /*9a10*/  FMUL R33, R2.reuse, R5 ;  /* 0x0000000502217220 */ /* 0x040fe20000400000 */
[----:B------:R-:W-:Y:S01]  /*9a20*/  STL [R1+0x2a8], R61 ;  /* 0x0002a83d01007387 */ /* 0x000fe20000100800 */
[----:B------:R-:W-:-:S03]  /*9a30*/  FMUL R20, R2, R18 ;  /* 0x0000001202147220 */ /* 0x000fc60000400000 */
[----:B------:R0:W-:Y:S04]  /*9a40*/  STL [R1+0x2ac], R33 ;  /* 0x0002ac2101007387 */ /* 0x0001e80000100800 */
[----:B------:R-:W1:Y:S04]  /*9a50*/  S2R R18, SR_CTAID.X ;  /* 0x0000000000127919 */ /* 0x000e680000002500 */
[----:B0-----:R-:W0:Y:S01]  /*9a60*/  S2R R33, SR_TID.X ;  /* 0x0000000000217919 */ /* 0x001e220000002100 */
[----:B------:R-:W-:Y:S02]  /*9a70*/  @P1 FMUL R7, R7, 0.25 ;  /* 0x3e80000007071820 */ /* 0x000fe40000400000 */
[----:B------:R-:W-:-:S02]  /*9a80*/  @P1 FMUL R6, R6, 0.25 ;  /* 0x3e80000006061820 */ /* 0x000fc40000400000 */
[----:B------:R-:W-:Y:S02]  /*9a90*/  @P1 FMUL R59, R59, 0.25 ;  /* 0x3e8000003b3b1820 */ /* 0x000fe40000400000 */
[----:B------:R-:W-:Y:S02]  /*9aa0*/  @P1 FMUL R58, R58, 0.25 ;  /* 0x3e8000003a3a1820 */ /* 0x000fe40000400000 */
[----:B------:R-:W-:Y:S02]  /*9ab0*/  @P1 FMUL R57, R57, 0.25 ;  /* 0x3e80000039391820 */ /* 0x000fe40000400000 */
[----:B------:R-:W-:Y:S02]  /*9ac0*/  @P1 FMUL R56, R56, 0.25 ;  /* 0x3e80000038381820 */ /* 0x000fe40000400000 */
        /* <DEDUP_REMOVED lines=31> */
[----:B---3--:R-:W-:-:S02]  /*9cc0*/  @P1 FMUL R3, R3, 0.25 ;  /* 0x3e80000003031820 */ /* 0x008fc40000400000 */
[----:B------:R-:W-:Y:S02]  /*9cd0*/  @P1 FMUL R0, R0, 0.25 ;  /* 0x3e80000000001820 */ /* 0x000fe40000400000 */
[----:B------:R-:W-:Y:S02]  /*9ce0*/  @!P2 FMUL R7, R7, 16777216 ;  /* 0x4b8000000707a820 */ /* 0x000fe40000400000 */
[----:B------:R-:W-:Y:S02]  /*9cf0*/  @!P2 FMUL R6, R6, 16777216 ;  /* 0x4b8000000606a820 */ /* 0x000fe40000400000 */
[----:B------:R-:W-:Y:S02]  /*9d00*/  @!P2 FMUL R59, R59, 16777216 ;  /* 0x4b8000003b3ba820 */ /* 0x000fe40000400000 */
[----:B------:R-:W-:Y:S02]  /*9d10*/  @!P2 FMUL R58, R58, 16777216 ;  /* 0x4b8000003a3aa820 */ /* 0x000fe40000400000 */
[----:B------:R-:W-:-:S02]  /*9d20*/  @!P2 FMUL R57, R57, 16777216 ;  /* 0x4b8000003939a820 */ /* 0x000fc40000400000 */
[----:B------:R-:W-:Y:S02]  /*9d30*/  @!P2 FMUL R56, R56, 16777216 ;  /* 0x4b8000003838a820 */ /* 0x000fe40000400000 */
        /* <DEDUP_REMOVED lines=32> */
[C---:B--2---:R-:W-:Y:S02]  /*9f40*/  FMUL R8, R2.reuse, R37 ;  /* 0x0000002502087220 */ /* 0x044fe40000400000 */
[----:B------:R-:W2:Y:S01]  /*9f50*/  S2R R37, SR_TID.X ;  /* 0x0000000000257919 */ /* 0x000ea20000002100 */
[C---:B------:R-:W-:Y:S02]  /*9f60*/  FMUL R4, R2.reuse, R12 ;  /* 0x0000000c02047220 */ /* 0x040fe40000400000 */
[----:B------:R-:W-:Y:S01]  /*9f70*/  FMUL R12, R2, R13 ;  /* 0x0000000d020c7220 */ /* 0x000fe20000400000 */
[C---:B--2---:R-:W-:Y:S01]  /*9f80*/  SHF.L.U32 R13, R37.reuse, 0x5, RZ ;  /* 0x00000005250d7819 */ /* 0x044fe200000006ff */
[----:B------:R-:W-:-:S05]  /*9f90*/  IMAD.SHL.U32 R37, R37, 0x400, RZ ;  /* 0x0000040025257824 */ /* 0x000fca00078e00ff */
[----:B------:R-:W-:-:S04]  /*9fa0*/  LOP3.LUT R37, R37, 0x6000, RZ, 0xc0, !PT ;  /* 0x0000600025257812 */ /* 0x000fc800078ec0ff */
[----:B------:R-:W-:Y:S02]  /*9fb0*/  LOP3.LUT R37, R37, 0x60, R13, 0xf8, !PT ;  /* 0x0000006025257812 */ /* 0x000fe400078ef80d */
[----:B------:R-:W2:Y:S01]  /*9fc0*/  S2R R13, SR_TID.X ;  /* 0x00000000000d7919 */ /* 0x000ea20000002100 */
[----:B------:R-:W-:Y:S02]  /*9fd0*/  @!P2 FMUL R0, R0, 16777216 ;  /* 0x4b8000000000a820 */ /* 0x000fe40000400000 */
[C---:B------:R-:W-:Y:S02]  /*9fe0*/  FMUL R9, R2.reuse, R7 ;  /* 0x0000000702097220 */ /* 0x040fe40000400000 */
[C---:B------:R-:W-:Y:S01]  /*9ff0*/  FMUL R5, R2.reuse, R6 ;  /* 0x0000000602057220 */ /* 0x040fe20000400000 */
[----:B--2---:R-:W-:Y:S02]  /*a000*/  LOP3.LUT R61, R13, 0xff, RZ, 0xc0, !PT ;  /* 0x000000ff0d3d7812 */ /* 0x004fe400078ec0ff */
[----:B------:R-:W2:Y:S01]  /*a010*/  S2R R13, SR_CTAID.Y ;  /* 0x00000000000d7919 */ /* 0x000ea20000002600 */
[----:B------:R-:W-:-:S02]  /*a020*/  FMUL R29, R2, R59 ;  /* 0x0000003b021d7220 */ /* 0x000fc40000400000 */
[C---:B------:R-:W-:Y:S02]  /*a030*/  FMUL R28, R2.reuse, R58 ;  /* 0x0000003a021c7220 */ /* 0x040fe40000400000 */
[C---:B------:R-:W-:Y:S02]  /*a040*/  FMUL R25, R2.reuse, R57 ;  /* 0x0000003902197220 */ /* 0x040fe40000400000 */
[C---:B------:R-:W-:Y:S02]  /*a050*/  FMUL R24, R2.reuse, R56 ;  /* 0x0000003802187220 */ /* 0x040fe40000400000 */
[C---:B------:R-:W-:Y:S02]  /*a060*/  FMUL R55, R2.reuse, R55 ;  /* 0x0000003702377220 */ /* 0x040fe40000400000 */
[C---:B------:R-:W-:Y:S02]  /*a070*/  FMUL R54, R2.reuse, R54 ;  /* 0x0000003602367220 */ /* 0x040fe40000400000 */
        /* <DEDUP_REMOVED lines=31> */
[----:B------:R-:W-:Y:S01]  /*a270*/  FMUL R2, R2, R36 ;  /* 0x0000002402027220 */ /* 0x000fe20000400000 */
[C---:B0-----:R-:W-:Y:S01]  /*a280*/  SHF.L.U32 R60, R33.reuse, 0xc, RZ ;  /* 0x0000000c213c7819 */ /* 0x041fe200000006ff */
[----:B-1----:R-:W-:Y:S02]  /*a290*/  IMAD R18, R18, 0x100, R61 ;  /* 0x0000010012127824 */ /* 0x002fe400078e023d */
[C---:B------:R-:W-:Y:S01]  /*a2a0*/  IMAD.SHL.U32 R17, R33.reuse, 0x8, RZ ;  /* 0x0000000821117824 */ /* 0x040fe200078e00ff */
[----:B------:R-:W-:Y:S01]  /*a2b0*/  F2FP.BF16.PACK_AB R4, R4, R2 ;  /* 0x000000020404723e */ /* 0x000fe200000010ff */
[----:B------:R-:W-:Y:S01]  /*a2c0*/  IMAD.SHL.U32 R0, R33, 0x10, RZ ;  /* 0x0000001021007824 */ /* 0x000fe200078e00ff */
[----:B------:R-:W-:Y:S01]  /*a2d0*/  LOP3.LUT R60, R60, 0x6000, RZ, 0xc0, !PT ;  /* 0x000060003c3c7812 */ /* 0x000fe200078ec0ff */
[----:B--2---:R-:W-:Y:S02]  /*a2e0*/  IMAD R13, R13, c[0x0][0x1c0], RZ ;  /* 0x000070000d0d7a24 */ /* 0x004fe400078e02ff */
[----:B------:R-:W-:Y:S01]  /*a2f0*/  IMAD R2, R18, c[0x0][0x1c4], RZ ;  /* 0x0000710012027a24 */ /* 0x000fe200078e02ff */
[----:B------:R-:W-:Y:S01]  /*a300*/  LOP3.LUT R3, R17, 0xf00, RZ, 0xc0, !PT ;  /* 0x00000f0011037812 */ /* 0x000fe200078ec0ff */
[----:B------:R-:W-:Y:S01]  /*a310*/  IMAD.SHL.U32 R16, R33, 0x4, RZ ;  /* 0x0000000421107824 */ /* 0x000fe200078e00ff */
[----:B------:R-:W-:Y:S01]  /*a320*/  STL [R1+0x2b0], R32 ;  /* 0x0002b02001007387 */ /* 0x000fe20000100800 */
[----:B------:R-:W-:Y:S01]  /*a330*/  LOP3.LUT R60, R60, 0x1ff0, R0, 0xf8, !PT ;  /* 0x00001ff03c3c7812 */ /* 0x000fe200078ef800 */
[----:B------:R-:W-:Y:S01]  /*a340*/  IMAD.SHL.U32 R18, R13, 0x2, RZ ;  /* 0x000000020d127824 */ /* 0x000fe200078e00ff */
[----:B------:R-:W-:Y:S01]  /*a350*/  SHF.L.U32 R0, R2, 0x1, RZ ;  /* 0x0000000102007819 */ /* 0x000fe200000006ff */
[----:B------:R-:W2:Y:S01]  /*a360*/  LDL.LU R52, [R1+0x28] ;  /* 0x0000280001347983 */ /* 0x000ea20000300800 */
[----:B------:R-:W-:-:S03]  /*a370*/  LOP3.LUT R3, R3, 0x70, R16, 0xf8, !PT ;  /* 0x0000007003037812 */ /* 0x000fc600078ef810 */
[----:B------:R-:W3:Y:S01]  /*a380*/  LDL.LU R56, [R1+0x48] ;  /* 0x0000480001387983 */ /* 0x000ee20000300800 */
[----:B------:R-:W-:-:S03]  /*a390*/  IADD3 R0, P1, P2, R0, c[0x0][0x178], R18 ;  /* 0x00005e0000007a10 */ /* 0x000fc60007a3e012 */
[----:B------:R-:W3:Y:S01]  /*a3a0*/  LDL.LU R57, [R1+0x38] ;  /* 0x0000380001397983 */ /* 0x000ee20000300800 */
[----:B------:R-:W-:-:S03]  /*a3b0*/  LOP3.LUT R3, R37, R3, RZ, 0x3c, !PT ;  /* 0x0000000325037212 */ /* 0x000fc600078e3cff */
[----:B------:R-:W4:Y:S04]  /*a3c0*/  LDL.LU R58, [R1+0x5c] ;  /* 0x00005c00013a7983 */ /* 0x000f280000300800 */
[----:B------:R-:W4:Y:S04]  /*a3d0*/  LDL.LU R59, [R1+0x4c] ;  /* 0x00004c00013b7983 */ /* 0x000f280000300800 */
[----:B------:R-:W2:Y:S04]  /*a3e0*/  LDL.LU R36, [R1+0x68] ;  /* 0x0000680001247983 */ /* 0x000ea80000300800 */
[----:B------:R-:W2:Y:S04]  /*a3f0*/  LDL.LU R37, [R1+0x58] ;  /* 0x0000580001257983 */ /* 0x000ea80000300800 */
[----:B------:R-:W2:Y:S04]  /*a400*/  LDL.LU R61, [R1+0x174] ;  /* 0x00017400013d7983 */ /* 0x000ea80000300800 */
[----:B------:R-:W2:Y:S04]  /*a410*/  LDL.LU R18, [R1+0x7c] ;  /* 0x00007c0001127983 */ /* 0x000ea80000300800 */
[----:B------:R0:W-:Y:S04]  /*a420*/  STL [R1+0x298], R0 ;  /* 0x0002980001007387 */ /* 0x0001e80000100800 */
[----:B0-----:R-:W2:Y:S01]  /*a430*/  LDL.LU R0, [R1+0x3c] ;  /* 0x00003c0001007983 */ /* 0x001ea20000300800 */
[----:B------:R-:W-:-:S04]  /*a440*/  IMAD.HI R13, R13, 0x2, RZ ;  /* 0x000000020d0d7827 */ /* 0x000fc800078e02ff */
[----:B------:R-:W-:-:S05]  /*a450*/  IMAD.HI R2, R2, 0x2, RZ ;  /* 0x0000000202027827 */ /* 0x000fca00078e02ff */
[----:B------:R-:W-:Y:S02]  /*a460*/  IADD3.X R2, R2, c[0x0][0x17c], R13, P1, P2 ;  /* 0x00005f0002027a10 */ /* 0x000fe40000fe440d */
[----:B------:R-:W-:Y:S02]  /*a470*/  SHF.R.U32.HI R13, RZ, 0x1, R33 ;  /* 0x00000001ff0d7819 */ /* 0x000fe40000011621 */
[----:B------:R-:W-:Y:S02]  /*a480*/  LOP3.LUT R17, R17, 0x38, RZ, 0xc0, !PT ;  /* 0x0000003811117812 */ /* 0x000fe400078ec0ff */
[----:B------:R-:W-:Y:S02]  /*a490*/  LOP3.LUT R16, R16, 0x3c0, RZ, 0xc0, !PT ;  /* 0x000003c010107812 */ /* 0x000fe400078ec0ff */
[----:B------:R-:W-:Y:S01]  /*a4a0*/  LOP3.LUT R13, R13, 0x4, RZ, 0xc0, !PT ;  /* 0x000000040d0d7812 */ /* 0x000fe200078ec0ff */
[----:B------:R0:W-:Y:S01]  /*a4b0*/  STL [R1+0x29c], R2 ;  /* 0x00029c0201007387 */ /* 0x0001e20000100800 */
[----:B------:R-:W-:-:S03]  /*a4c0*/  LOP3.LUT P1, RZ, R33, 0x100, RZ, 0xc0, !PT ;  /* 0x0000010021ff7812 */ /* 0x000fc6000782c0ff */
[----:B------:R-:W2:Y:S01]  /*a4d0*/  LDL.LU R32, [R1+0xa8] ;  /* 0x0000a80001207983 */ /* 0x000ea20000300800 */
[----:B------:R-:W-:-:S03]  /*a4e0*/  F2FP.BF16.PACK_AB R5, R5, R7 ;  /* 0x000000070505723e */ /* 0x000fc600000010ff */
[----:B------:R-:W2:Y:S01]  /*a4f0*/  LDL.LU R33, [R1+0xac] ;  /* 0x0000ac0001217983 */ /* 0x000ea20000300800 */
[----:B0-----:R-:W-:Y:S02]  /*a500*/  IADD3 R2, R13, R17, R16 ;  /* 0x000000110d027210 */ /* 0x001fe40007ffe010 */
[----:B------:R-:W-:-:S03]  /*a510*/  F2FP.BF16.PACK_AB R8, R8, R12 ;  /* 0x0000000c0808723e */ /* 0x000fc600000010ff */
[----:B------:R0:W-:Y:S04]  /*a520*/  STL [R1+0x114], R2 ;  /* 0x0001140201007387 */ /* 0x0001e80000100800 */
[----:B------:R-:W2:Y:S04]  /*a530*/  LDL.LU R7, [R1+0x8c] ;  /* 0x00008c0001077983 */ /* 0x000ea80000300800 */
[----:B0-----:R-:W2:Y:S01]  /*a540*/  LDL.LU R2, [R1+0x178] ;  /* 0x0001780001027983 */ /* 0x001ea20000300800 */
[----:B------:R-:W-:Y:S02]  /*a550*/  F2FP.BF16.PACK_AB R9, R9, R6 ;  /* 0x000000060909723e */ /* 0x000fe400000010ff */
[----:B------:R-:W-:-:S02]  /*a560*/  F2FP.BF16.PACK_AB R6, R14, R10 ;  /* 0x0000000a0e06723e */ /* 0x000fc400000010ff */
[----:B------:R-:W-:Y:S02]  /*a570*/  F2FP.BF16.PACK_AB R10, R15, R11 ;  /* 0x0000000b0f0a723e */ /* 0x000fe400000010ff */
[----:B---3--:R-:W-:Y:S02]  /*a580*/  F2FP.BF16.PACK_AB R16, R56, R57 ;  /* 0x000000393810723e */ /* 0x008fe400000010ff */
[----:B----4-:R-:W-:Y:S02]  /*a590*/  F2FP.BF16.PACK_AB R13, R58, R59 ;  /* 0x0000003b3a0d723e */ /* 0x010fe400000010ff */
[----:B--2---:R-:W-:Y:S02]  /*a5a0*/  F2FP.BF16.PACK_AB R17, R36, R37 ;  /* 0x000000252411723e */ /* 0x004fe400000010ff */
[----:B------:R-:W-:Y:S02]  /*a5b0*/  F2FP.BF16.PACK_AB R12, R0, R52 ;  /* 0x00000034000c723e */ /* 0x000fe400000010ff */
[----:B------:R-:W2:Y:S04]  /*a5c0*/  LDL.LU R0, [R1+0x18c] ;  /* 0x00018c0001007983 */ /* 0x000ea80000300800 */
[----:B------:R-:W2:Y:S04]  /*a5d0*/  LDL.LU R52, [R1+0x184] ;  /* 0x0001840001347983 */ /* 0x000ea80000300800 */
[----:B------:R-:W3:Y:S04]  /*a5e0*/  LDL.LU R56, [R1+0x190] ;  /* 0x0001900001387983 */ /* 0x000ee80000300800 */
[----:B------:R-:W3:Y:S04]  /*a5f0*/  LDL.LU R57, [R1+0x188] ;  /* 0x0001880001397983 */ /* 0x000ee80000300800 */
[----:B------:R-:W4:Y:S04]  /*a600*/  LDL.LU R58, [R1+0x19c] ;  /* 0x00019c00013a7983 */ /* 0x000f280000300800 */
[----:B------:R-:W4:Y:S04]  /*a610*/  LDL.LU R59, [R1+0x194] ;  /* 0x00019400013b7983 */ /* 0x000f280000300800 */
[----:B------:R-:W2:Y:S04]  /*a620*/  LDL.LU R36, [R1+0x1a0] ;  /* 0x0001a00001247983 */ /* 0x000ea80000300800 */
[----:B------:R-:W2:Y:S04]  /*a630*/  LDL.LU R37, [R1+0x198] ;  /* 0x0001980001257983 */ /* 0x000ea80000300800 */
[----:B------:R-:W2:Y:S04]  /*a640*/  LDL.LU R14, [R1+0x78] ;  /* 0x00007800010e7983 */ /* 0x000ea80000300800 */
[----:B------:R-:W2:Y:S01]  /*a650*/  LDL.LU R11, [R1+0x88] ;  /* 0x00008800010b7983 */ /* 0x000ea20000300800 */
[----:B------:R-:W-:-:S02]  /*a660*/  F2FP.BF16.PACK_AB R18, R7, R18 ;  /* 0x000000120712723e */ /* 0x000fc400000010ff */
[----:B------:R-:W-:Y:S01]  /*a670*/  F2FP.BF16.PACK_AB R7, R22, R20 ;  /* 0x000000141607723e */ /* 0x000fe200000010ff */
[----:B------:R-:W3:Y:S04]  /*a680*/  LDL.LU R15, [R1+0x98] ;  /* 0x00009800010f7983 */ /* 0x000ee80000300800 */
[----:B------:R-:W4:Y:S04]  /*a690*/  LDL.LU R20, [R1+0xd8] ;  /* 0x0000d80001147983 */ /* 0x000f280000300800 */
[----:B------:R-:W4:Y:S01]  /*a6a0*/  LDL.LU R22, [R1+0x180] ;  /* 0x0001800001167983 */ /* 0x000f220000300800 */
[----:B--2---:R-:W-:-:S02]  /*a6b0*/  F2FP.BF16.PACK_AB R14, R11, R14 ;  /* 0x0000000e0b0e723e */ /* 0x004fc400000010ff */
[----:B------:R-:W-:Y:S02]  /*a6c0*/  F2FP.BF16.PACK_AB R11, R23, R19 ;  /* 0x00000013170b723e */ /* 0x000fe400000010ff */
[----:B------:R-:W2:Y:S01]  /*a6d0*/  LDL.LU R19, [R1+0x9c] ;  /* 0x00009c0001137983 */ /* 0x000ea20000300800 */
[----:B---3--:R-:W-:-:S03]  /*a6e0*/  F2FP.BF16.PACK_AB R15, R32, R15 ;  /* 0x0000000f200f723e */ /* 0x008fc600000010ff */
[----:B------:R-:W3:Y:S04]  /*a6f0*/  LDL.LU R23, [R1+0x17c] ;  /* 0x00017c0001177983 */ /* 0x000ee80000300800 */
[----:B------:R-:W3:Y:S04]  /*a700*/  LDL.LU R32, [R1+0x2b0] ;  /* 0x0002b00001207983 */ /* 0x000ee80000300800 */
[----:B------:R0:W-:Y:S04]  /*a710*/  STS.128 [R3], R4 ;  /* 0x0000000403007388 */ /* 0x0001e80000000c00 */
[----:B------:R1:W-:Y:S01]  /*a720*/  STS.128 [R3+0x1000], R8 ;  /* 0x0010000803007388 */ /* 0x0003e20000000c00 */
[----:B--2---:R-:W-:-:S03]  /*a730*/  F2FP.BF16.PACK_AB R19, R33, R19 ;  /* 0x000000132113723e */ /* 0x004fc600000010ff */
[----:B------:R-:W2:Y:S04]  /*a740*/  LDL.LU R33, [R1+0x2ac] ;  /* 0x0002ac0001217983 */ /* 0x000ea80000300800 */
[----:B0-----:R-:W2:Y:S04]  /*a750*/  LDL.LU R5, [R1+0xb8] ;  /* 0x0000b80001057983 */ /* 0x001ea80000300800 */
[----:B------:R-:W2:Y:S04]  /*a760*/  LDL.LU R6, [R1+0xcc] ;  /* 0x0000cc0001067983 */ /* 0x000ea80000300800 */
[----:B------:R-:W2:Y:S04]  /*a770*/  LDL.LU R7, [R1+0xbc] ;  /* 0x0000bc0001077983 */ /* 0x000ea80000300800 */
[----:B-1----:R0:W2:Y:S04]  /*a780*/  LDL R10, [R1+0x228] ;  /* 0x00022800010a7983 */ /* 0x0020a80000100800 */
[----:B------:R-:W2:Y:S04]  /*a790*/  LDL.LU R11, [R1+0xc8] ;  /* 0x0000c800010b7983 */ /* 0x000ea80000300800 */
[----:B------:R4:W-:Y:S04]  /*a7a0*/  STS.128 [R3+0x80], R12 ;  /* 0x0000800c03007388 */ /* 0x0009e80000000c00 */
[----:B------:R1:W-:Y:S01]  /*a7b0*/  STS.128 [R3+0x1080], R16 ;  /* 0x0010801003007388 */ /* 0x0003e20000000c00 */
[----:B------:R-:W-:-:S02]  /*a7c0*/  F2FP.BF16.PACK_AB R9, R39, R35 ;  /* 0x000000232709723e */ /* 0x000fc400000010ff */
[----:B------:R-:W-:Y:S02]  /*a7d0*/  ISETP.GE.U32.AND P3, PT, R61, 0x7f800000, PT ;  /* 0x7f8000003d00780c */ /* 0x000fe40003f66070 */
[----:B----4-:R-:W-:Y:S02]  /*a7e0*/  F2FP.BF16.PACK_AB R15, R58, R59 ;  /* 0x0000003b3a0f723e */ /* 0x010fe400000010ff */
[----:B-1----:R-:W-:Y:S02]  /*a7f0*/  F2FP.BF16.PACK_AB R19, R36, R37 ;  /* 0x000000252413723e */ /* 0x002fe400000010ff */
[----:B------:R-:W-:-:S07]  /*a800*/  F2FP.BF16.PACK_AB R18, R56, R57 ;  /* 0x000000393812723e */ /* 0x000fce00000010ff */
[----:B------:R-:W-:Y:S01]  /*a810*/  @P3 IMAD.MOV.U32 R4, RZ, RZ, 0x7f800000 ;  /* 0x7f800000ff043424 */ /* 0x000fe200078e00ff */
[----:B------:R-:W-:Y:S02]  /*a820*/  FSETP.NEU.AND P2, PT, R61, RZ, PT ;  /* 0x000000ff3d00720b */ /* 0x000fe40003f4d000 */
[----:B---3--:R-:W-:Y:S02]  /*a830*/  F2FP.BF16.PACK_AB R13, R23, R20 ;  /* 0x00000014170d723e */ /* 0x008fe400000010ff */
[----:B------:R-:W-:Y:S02]  /*a840*/  F2FP.BF16.PACK_AB R14, R0, R52 ;  /* 0x00000034000e723e */ /* 0x000fe400000010ff */
[----:B------:R-:W-:Y:S02]  /*a850*/  F2FP.BF16.PACK_AB R17, R22, R2 ;  /* 0x000000021611723e */ /* 0x000fe400000010ff */
[----:B------:R-:W-:Y:S02]  /*a860*/  LOP3.LUT R2, R60, 0x40, RZ, 0x3c, !PT ;  /* 0x000000403c027812 */ /* 0x000fe400078e3cff */
[----:B------:R-:W-:-:S02]  /*a870*/  F2FP.BF16.PACK_AB R8, R31, R27 ;  /* 0x0000001b1f08723e */ /* 0x000fc400000010ff */
[----:B------:R-:W-:Y:S01]  /*a880*/  LOP3.LUT R0, R60, 0x60, RZ, 0x3c, !PT ;  /* 0x000000603c007812 */ /* 0x000fe200078e3cff */
[----:B------:R-:W-:Y:S01]  /*a890*/  BAR.SYNC.DEFER_BLOCKING 0x0 ;  /* 0x0000000000007b1d */ /* 0x000fe20000010000 */
[----:B--2---:R-:W-:Y:S02]  /*a8a0*/  F2FP.BF16.PACK_AB R12, R11, R5 ;  /* 0x000000050b0c723e */ /* 0x004fe400000010ff */
[----:B------:R-:W-:Y:S02]  /*a8b0*/  F2FP.BF16.PACK_AB R5, R38, R34 ;  /* 0x000000222605723e */ /* 0x000fe400000010ff */
[----:B------:R-:W-:Y:S01]  /*a8c0*/  LOP3.LUT R34, R60, 0x20, RZ, 0x3c, !PT ;  /* 0x000000203c227812 */ /* 0x000fe200078e3cff */
[----:B------:R-:W1:Y:S04]  /*a8d0*/  LDS.128 R36, [R60] ;  /* 0x000000003c247984 */ /* 0x000e680000000c00 */
[----:B------:R-:W2:Y:S01]  /*a8e0*/  LDS.128 R56, [R34] ;  /* 0x0000000022387984 */ /* 0x000ea20000000c00 */
[----:B------:R-:W-:-:S03]  /*a8f0*/  @P3 FFMA.FTZ R10, R61, R4, +INF ;  /* 0x7f8000003d0a3423 */ /* 0x000fc60000010004 */
[----:B------:R-:W3:Y:S01]  /*a900*/  LDL.LU R61, [R1+0x2a8] ;  /* 0x0002a800013d7983 */ /* 0x000ee20000300800 */
[----:B------:R-:W-:-:S03]  /*a910*/  F2FP.BF16.PACK_AB R11, R47, R45 ;  /* 0x0000002d2f0b723e */ /* 0x000fc600000010ff */
[----:B------:R4:W-:Y:S01]  /*a920*/  @P3 STL [R1+0x228], R10 ;  /* 0x0002280a01003387 */ /* 0x0009e20000100800 */
[----:B------:R-:W-:-:S03]  /*a930*/  F2FP.BF16.PACK_AB R16, R6, R7 ;  /* 0x000000070610723e */ /* 0x000fc600000010ff */
[----:B------:R-:W3:Y:S01]  /*a940*/  LDL.LU R20, [R1+0x1a4] ;  /* 0x0001a40001147983 */ /* 0x000ee20000300800 */
[----:B------:R-:W-:-:S03]  /*a950*/  F2FP.BF16.PACK_AB R7, R46, R44 ;  /* 0x0000002c2e07723e */ /* 0x000fc600000010ff */
[----:B------:R-:W3:Y:S04]  /*a960*/  LDL.LU R52, [R1+0x1a8] ;  /* 0x0001a80001347983 */ /* 0x000ee80000300800 */
[----:B------:R-:W3:Y:S04]  /*a970*/  LDL.LU R45, [R1+0x1bc] ;  /* 0x0001bc00012d7983 */ /* 0x000ee80000300800 */
[----:B------:R-:W3:Y:S04]  /*a980*/  LDL.LU R47, [R1+0x1b4] ;  /* 0x0001b400012f7983 */ /* 0x000ee80000300800 */
[----:B------:R-:W3:Y:S01]  /*a990*/  LDL.LU R44, [R1+0x1c0] ;  /* 0x0001c000012c7983 */ /* 0x000ee20000300800 */
[----:B------:R-:W-:-:S03]  /*a9a0*/  F2FP.BF16.PACK_AB R4, R30, R26 ;  /* 0x0000001a1e04723e */ /* 0x000fc600000010ff */
[----:B------:R-:W3:Y:S04]  /*a9b0*/  LDL.LU R46, [R1+0x1b8] ;  /* 0x0001b800012e7983 */ /* 0x000ee80000300800 */
[----:B------:R-:W3:Y:S04]  /*a9c0*/  LDL.LU R35, [R1+0x1cc] ;  /* 0x0001cc0001237983 */ /* 0x000ee80000300800 */
[----:B------:R-:W3:Y:S04]  /*a9d0*/  LDL.LU R22, [R1+0x1c4] ;  /* 0x0001c40001167983 */ /* 0x000ee80000300800 */
[----:B------:R-:W3:Y:S04]  /*a9e0*/  LDL.LU R31, [R1+0x1d0] ;  /* 0x0001d000011f7983 */ /* 0x000ee80000300800 */
[----:B------:R-:W3:Y:S04]  /*a9f0*/  LDL.LU R30, [R1+0x1c8] ;  /* 0x0001c800011e7983 */ /* 0x000ee80000300800 */
[----:B------:R-:W-:Y:S04]  /*aa00*/  STL [R1+0x10c], R2 ;  /* 0x00010c0201007387 */ /* 0x000fe80000100800 */
[----:B-1----:R-:W-:Y:S04]  /*aa10*/  STL.64 [R1], R36 ;  /* 0x0000002401007387 */ /* 0x002fe80000100a00 */
[----:B------:R-:W-:Y:S04]  /*aa20*/  STL.64 [R1+0x8], R38 ;  /* 0x0000082601007387 */ /* 0x000fe80000100a00 */
[----:B------:R-:W-:Y:S04]  /*aa30*/  STL [R1+0x110], R0 ;  /* 0x0001100001007387 */ /* 0x000fe80000100800 */
[----:B--2---:R1:W-:Y:S01]  /*aa40*/  STL [R1+0x2a4], R58 ;  /* 0x0002a43a01007387 */ /* 0x0043e20000100800 */
[----:B------:R-:W-:-:S02]  /*aa50*/  F2FP.BF16.PACK_AB R6, R42, R40 ;  /* 0x000000282a06723e */ /* 0x000fc400000010ff */
[----:B----4-:R-:W-:Y:S01]  /*aa60*/  F2FP.BF16.PACK_AB R10, R43, R41 ;  /* 0x000000292b0a723e */ /* 0x010fe200000010ff */
[----:B------:R-:W-:Y:S04]  /*aa70*/  LDS.128 R36, [R0] ;  /* 0x0000000000247984 */ /* 0x000fe80000000c00 */
[----:B------:R-:W2:Y:S04]  /*aa80*/  LDS.128 R40, [R2] ;  /* 0x0000000002287984 */ /* 0x000ea80000000c00 */
[----:B-1----:R-:W4:Y:S04]  /*aa90*/  LDL.LU R58, [R1+0x1b0] ;  /* 0x0001b000013a7983 */ /* 0x002f280000300800 */
[----:B------:R1:W-:Y:S04]  /*aaa0*/  STL [R1+0x2a0], R59 ;  /* 0x0002a03b01007387 */ /* 0x0003e80000100800 */
[----:B------:R-:W-:Y:S06]  /*aab0*/  BAR.SYNC.DEFER_BLOCKING 0x0 ;  /* 0x0000000000007b1d */ /* 0x000fec0000010000 */
[----:B-1----:R-:W2:Y:S04]  /*aac0*/  LDL.LU R59, [R1+0x1ac] ;  /* 0x0001ac00013b7983 */ /* 0x002ea80000300800 */
[----:B------:R-:W2:Y:S04]  /*aad0*/  LDL.LU R27, [R1+0x10] ;  /* 0x00001000011b7983 */ /* 0x000ea80000300800 */
[----:B------:R-:W2:Y:S04]  /*aae0*/  LDL.LU R26, [R1+0x1dc] ;  /* 0x0001dc00011a7983 */ /* 0x000ea80000300800 */
[----:B------:R-:W2:Y:S04]  /*aaf0*/  LDL.LU R23, [R1+0x1d4] ;  /* 0x0001d40001177983 */ /* 0x000ea80000300800 */
[----:B------:R-:W2:Y:S04]  /*ab00*/  LDL.LU R2, [R1+0x1e0] ;  /* 0x0001e00001027983 */ /* 0x000ea80000300800 */
[----:B------:R-:W2:Y:S04]  /*ab10*/  LDL.LU R0, [R1+0x1d8] ;  /* 0x0001d80001007983 */ /* 0x000ea80000300800 */
[----:B------:R1:W-:Y:S04]  /*ab20*/  STS.128 [R3], R4 ;  /* 0x0000000403007388 */ /* 0x0003e80000000c00 */
[----:B------:R0:W-:Y:S04]  /*ab30*/  STS.128 [R3+0x1000], R8 ;  /* 0x0010000803007388 */ /* 0x0001e80000000c00 */
[----:B------:R-:W-:Y:S04]  /*ab40*/  STS.128 [R3+0x80], R12 ;  /* 0x0000800c03007388 */ /* 0x000fe80000000c00 */
[----:B------:R0:W-:Y:S01]  /*ab50*/  STS.128 [R3+0x1080], R16 ;  /* 0x0010801003007388 */ /* 0x0001e20000000c00 */
[----:B-1----:R-:W-:-:S03]  /*ab60*/  LOP3.LUT R7, R60, 0x40, RZ, 0x3c, !PT ;  /* 0x000000403c077812 */ /* 0x002fc600078e3cff */
[----:B------:R-:W-:Y:S01]  /*ab70*/  BAR.SYNC.DEFER_BLOCKING 0x0 ;  /* 0x0000000000007b1d */ /* 0x000fe20000010000 */
[----:B0-----:R-:W-:Y:S02]  /*ab80*/  F2FP.BF16.PACK_AB R10, R28, R24 ;  /* 0x000000181c0a723e */ /* 0x001fe400000010ff */
[----:B------:R-:W-:Y:S02]  /*ab90*/  LOP3.LUT R19, R60, 0x60, RZ, 0x3c, !PT ;  /* 0x000000603c137812 */ /* 0x000fe400078e3cff */
[----:B------:R-:W-:Y:S02]  /*aba0*/  F2FP.BF16.PACK_AB R14, R29, R25 ;  /* 0x000000191d0e723e */ /* 0x000fe400000010ff */
[----:B------:R-:W-:Y:S01]  /*abb0*/  F2FP.BF16.PACK_AB R13, R55, R53 ;  /* 0x00000035370d723e */ /* 0x000fe200000010ff */
[----:B------:R-:W-:Y:S04]  /*abc0*/  LDS.128 R4, [R7] ;  /* 0x0000000007047984 */ /* 0x000fe80000000c00 */
[----:B------:R-:W-:Y:S01]  /*abd0*/  LDS.128 R16, [R19] ;  /* 0x0000000013107984 */ /* 0x000fe20000000c00 */
[----:B------:R-:W-:-:S02]  /*abe0*/  F2FP.BF16.PACK_AB R8, R50, R48 ;  /* 0x000000303208723e */ /* 0x000fc400000010ff */
[----:B------:R-:W-:Y:S02]  /*abf0*/  F2FP.BF16.PACK_AB R9, R54, R21 ;  /* 0x000000153609723e */ /* 0x000fe400000010ff */
[----:B------:R-:W-:Y:S02]  /*ac00*/  F2FP.BF16.PACK_AB R12, R51, R49 ;  /* 0x00000031330c723e */ /* 0x000fe400000010ff */
[----:B---3--:R-:W-:Y:S02]  /*ac10*/  F2FP.BF16.PACK_AB R11, R61, R32 ;  /* 0x000000203d0b723e */ /* 0x008fe400000010ff */
[----:B------:R-:W-:Y:S02]  /*ac20*/  F2FP.BF16.PACK_AB R21, R45, R47 ;  /* 0x0000002f2d15723e */ /* 0x000fe400000010ff */
[----:B------:R-:W-:Y:S02]  /*ac30*/  F2FP.BF16.PACK_AB R22, R35, R22 ;  /* 0x000000162316723e */ /* 0x000fe400000010ff */
[----:B------:R-:W-:-:S02]  /*ac40*/  F2FP.BF16.PACK_AB R53, R44, R46 ;  /* 0x0000002e2c35723e */ /* 0x000fc400000010ff */
[----:B------:R-:W3:Y:S04]  /*ac50*/  LDL.LU R44, [R1+0x14] ;  /* 0x00001400012c7983 */ /* 0x000ee80000300800 */
[----:B------:R-:W3:Y:S04]  /*ac60*/  LDL.LU R48, [R1+0x20] ;  /* 0x0000200001307983 */ /* 0x000ee80000300800 */
        /* <DEDUP_REMOVED lines=8> */
[----:B------:R-:W3:Y:S01]  /*acf0*/  LDL.LU R47, [R1+0x6c] ;  /* 0x00006c00012f7983 */ /* 0x000ee20000300800 */
[----:B----4-:R-:W-:-:S03]  /*ad00*/  F2FP.BF16.PACK_AB R52, R58, R52 ;  /* 0x000000343a34723e */ /* 0x010fc600000010ff */
[----:B------:R-:W4:Y:S04]  /*ad10*/  LDL.LU R31, [R1+0x80] ;  /* 0x00008000011f7983 */ /* 0x000f280000300800 */
[----:B------:R-:W4:Y:S04]  /*ad20*/  LDL.LU R30, [R1+0x70] ;  /* 0x00007000011e7983 */ /* 0x000f280000300800 */
[----:B------:R-:W4:Y:S01]  /*ad30*/  LDL.LU R58, [R1+0x1f0] ;  /* 0x0001f000013a7983 */ /* 0x000f220000300800 */
[----:B--2---:R-:W-:-:S03]  /*ad40*/  F2FP.BF16.PACK_AB R15, R27, R33 ;  /* 0x000000211b0f723e */ /* 0x004fc600000010ff */
[----:B------:R-:W-:Y:S01]  /*ad50*/  LDS.128 R32, [R34] ;  /* 0x0000000022207984 */ /* 0x000fe20000000c00 */
[----:B------:R-:W-:-:S03]  /*ad60*/  F2FP.BF16.PACK_AB R23, R26, R23 ;  /* 0x000000171a17723e */ /* 0x000fc600000010ff */
[----:B------:R-:W0:Y:S04]  /*ad70*/  LDS.128 R24, [R60] ;  /* 0x000000003c187984 */ /* 0x000e280000000c00 */
[----:B------:R-:W-:Y:S01]  /*ad80*/  BAR.SYNC.DEFER_BLOCKING 0x0 ;  /* 0x0000000000007b1d */ /* 0x000fe20000010000 */
[----:B------:R-:W-:Y:S02]  /*ad90*/  F2FP.BF16.PACK_AB R20, R59, R20 ;  /* 0x000000143b14723e */ /* 0x000fe400000010ff */
[----:B------:R-:W-:-:S03]  /*ada0*/  F2FP.BF16.PACK_AB R55, R2, R0 ;  /* 0x000000000237723e */ /* 0x000fc600000010ff */
[----:B------:R-:W2:Y:S04]  /*adb0*/  LDL.LU R59, [R1+0x1f4] ;  /* 0x0001f400013b7983 */ /* 0x000ea80000300800 */
[----:B------:R-:W2:Y:S04]  /*adc0*/  LDL.LU R2, [R1+0x200] ;  /* 0x0002000001027983 */ /* 0x000ea80000300800 */
[----:B------:R-:W2:Y:S04]  /*add0*/  LDL.LU R0, [R1+0x204] ;  /* 0x0002040001007983 */ /* 0x000ea80000300800 */
[----:B------:R-:W2:Y:S04]  /*ade0*/  LDL.LU R61, [R1+0x20c] ;  /* 0x00020c00013d7983 */ /* 0x000ea80000300800 */
[----:B------:R1:W-:Y:S04]  /*adf0*/  STS.128 [R3], R8 ;  /* 0x0000000803007388 */ /* 0x0003e80000000c00 */
[----:B-1----:R-:W2:Y:S04]  /*ae00*/  LDL.LU R8, [R1+0x24] ;  /* 0x0000240001087983 */ /* 0x002ea80000300800 */
[----:B------:R-:W2:Y:S04]  /*ae10*/  LDL.LU R9, [R1+0x2c] ;  /* 0x00002c0001097983 */ /* 0x000ea80000300800 */
[----:B------:R-:W2:Y:S04]  /*ae20*/  LDL.LU R10, [R1+0x40] ;  /* 0x00004000010a7983 */ /* 0x000ea80000300800 */
[----:B------:R-:W2:Y:S04]  /*ae30*/  LDL.LU R11, [R1+0x44] ;  /* 0x00004400010b7983 */ /* 0x000ea80000300800 */
[----:B------:R1:W-:Y:S04]  /*ae40*/  STS.128 [R3+0x1000], R12 ;  /* 0x0010000c03007388 */ /* 0x0003e80000000c00 */
[----:B------:R-:W-:Y:S04]  /*ae50*/  STS.128 [R3+0x80], R20 ;  /* 0x0000801403007388 */ /* 0x000fe80000000c00 */
[----:B------:R0:W-:Y:S01]  /*ae60*/  STS.128 [R3+0x1080], R52 ;  /* 0x0010803403007388 */ /* 0x0001e20000000c00 */
[----:B-1----:R-:W-:-:S03]  /*ae70*/  LOP3.LUT R15, R60, 0x60, RZ, 0x3c, !PT ;  /* 0x000000603c0f7812 */ /* 0x002fc600078e3cff */
[----:B------:R-:W-:Y:S06]  /*ae80*/  BAR.SYNC.DEFER_BLOCKING 0x0 ;  /* 0x0000000000007b1d */ /* 0x000fec0000010000 */
[----:B0-----:R-:W2:Y:S04]  /*ae90*/  LDL.LU R52, [R1+0x1e8] ;  /* 0x0001e80001347983 */ /* 0x001ea80000300800 */
[----:B------:R-:W2:Y:S04]  /*aea0*/  LDL.LU R53, [R1+0x1f8] ;  /* 0x0001f80001357983 */ /* 0x000ea80000300800 */
[----:B------:R-:W2:Y:S04]  /*aeb0*/  LDL.LU R54, [R1+0x208] ;  /* 0x0002080001367983 */ /* 0x000ea80000300800 */
[----:B------:R-:W2:Y:S04]  /*aec0*/  LDL.LU R55, [R1+0x218] ;  /* 0x0002180001377983 */ /* 0x000ea80000300800 */
[----:B------:R-:W-:Y:S01]  /*aed0*/  LDS.128 R12, [R15] ;  /* 0x000000000f0c7984 */ /* 0x000fe20000000c00 */
[----:B---3--:R-:W-:-:S02]  /*aee0*/  F2FP.BF16.PACK_AB R46, R29, R46 ;  /* 0x0000002e1d2e723e */ /* 0x008fc400000010ff */
[----:B------:R-:W-:Y:S02]  /*aef0*/  F2FP.BF16.PACK_AB R50, R28, R50 ;  /* 0x000000321c32723e */ /* 0x000fe400000010ff */
[----:B------:R-:W-:Y:S02]  /*af00*/  F2FP.BF16.PACK_AB R47, R51, R47 ;  /* 0x0000002f332f723e */ /* 0x000fe400000010ff */
[----:B----4-:R-:W-:Y:S02]  /*af10*/  F2FP.BF16.PACK_AB R51, R31, R30 ;  /* 0x0000001e1f33723e */ /* 0x010fe400000010ff */
[----:B------:R-:W0:Y:S01]  /*af20*/  LDS.128 R28, [R60] ;  /* 0x000000003c1c7984 */ /* 0x000e220000000c00 */
[----:B--2---:R-:W-:Y:S02]  /*af30*/  F2FP.BF16.PACK_AB R44, R8, R44 ;  /* 0x0000002c082c723e */ /* 0x004fe400000010ff */
[----:B------:R-:W-:Y:S02]  /*af40*/  F2FP.BF16.PACK_AB R45, R10, R45 ;  /* 0x0000002d0a2d723e */ /* 0x000fe400000010ff */
[----:B------:R-:W-:-:S02]  /*af50*/  LOP3.LUT R10, R60, 0x20, RZ, 0x3c, !PT ;  /* 0x000000203c0a7812 */ /* 0x000fc400078e3cff */
[----:B------:R-:W-:Y:S02]  /*af60*/  F2FP.BF16.PACK_AB R49, R11, R49 ;  /* 0x000000310b31723e */ /* 0x000fe400000010ff */
[----:B------:R-:W-:Y:S01]  /*af70*/  LOP3.LUT R11, R60, 0x40, RZ, 0x3c, !PT ;  /* 0x000000403c0b7812 */ /* 0x000fe200078e3cff */
[----:B------:R-:W1:Y:S01]  /*af80*/  LDS.128 R20, [R10] ;  /* 0x000000000a147984 */ /* 0x000e620000000c00 */
[----:B------:R-:W-:-:S04]  /*af90*/  F2FP.BF16.PACK_AB R48, R9, R48 ;  /* 0x000000300930723e */ /* 0x000fc800000010ff */
[----:B------:R-:W2:Y:S04]  /*afa0*/  LDS.128 R8, [R11] ;  /* 0x000000000b087984 */ /* 0x000ea80000000c00 */
[----:B------:R-:W-:Y:S06]  /*afb0*/  BAR.SYNC.DEFER_BLOCKING 0x0 ;  /* 0x0000000000007b1d */ /* 0x000fec0000010000 */
[----:B------:R3:W-:Y:S04]  /*afc0*/  STS.128 [R3], R44 ;  /* 0x0000002c03007388 */ /* 0x0007e80000000c00 */
[----:B------:R4:W-:Y:S04]  /*afd0*/  STS.128 [R3+0x1000], R48 ;  /* 0x0010003003007388 */ /* 0x0009e80000000c00 */
[----:B---3--:R-:W3:Y:S04]  /*afe0*/  LDL.LU R44, [R1+0x1ec] ;  /* 0x0001ec00012c7983 */ /* 0x008ee80000300800 */
[----:B------:R-:W2:Y:S04]  /*aff0*/  LDL.LU R45, [R1+0x1fc] ;  /* 0x0001fc00012d7983 */ /* 0x000ea80000300800 */
[----:B------:R-:W2:Y:S04]  /*b000*/  LDL.LU R46, [R1+0x210] ;  /* 0x00021000012e7983 */ /* 0x000ea80000300800 */
[----:B------:R-:W2:Y:S04]  /*b010*/  LDL.LU R47, [R1+0x220] ;  /* 0x00022000012f7983 */ /* 0x000ea80000300800 */
[----:B----4-:R-:W4:Y:S04]  /*b020*/  LDL.LU R48, [R1+0x21c] ;  /* 0x00021c0001307983 */ /* 0x010f280000300800 */
[----:B------:R-:W4:Y:S04]  /*b030*/  LDL.LU R49, [R1+0x214] ;  /* 0x0002140001317983 */ /* 0x000f280000300800 */
[----:B------:R-:W4:Y:S01]  /*b040*/  LDL.LU R50, [R1+0x224] ;  /* 0x0002240001327983 */ /* 0x000f220000300800 */
[----:B------:R-:W-:-:S02]  /*b050*/  F2FP.BF16.PACK_AB R52, R58, R52 ;  /* 0x000000343a34723e */ /* 0x000fc400000010ff */
[----:B------:R-:W-:Y:S01]  /*b060*/  F2FP.BF16.PACK_AB R53, R2, R53 ;  /* 0x000000350235723e */ /* 0x000fe200000010ff */
[----:B------:R-:W4:Y:S01]  /*b070*/  LDL.LU R58, [R1+0x2a4] ;  /* 0x0002a400013a7983 */ /* 0x000f220000300800 */
[----:B------:R-:W-:-:S03]  /*b080*/  F2FP.BF16.PACK_AB R54, R61, R54 ;  /* 0x000000363d36723e */ /* 0x000fc600000010ff */
[----:B------:R-:W0:Y:S01]  /*b090*/  S2R R51, SR_TID.X ;  /* 0x0000000000337919 */ /* 0x000e220000002100 */
[----:B---3--:R-:W-:-:S03]  /*b0a0*/  F2FP.BF16.PACK_AB R44, R59, R44 ;  /* 0x0000002c3b2c723e */ /* 0x008fc600000010ff */
[----:B------:R-:W3:Y:S01]  /*b0b0*/  LDL.LU R59, [R1+0x2a0] ;  /* 0x0002a000013b7983 */ /* 0x000ee20000300800 */
[----:B--2---:R-:W-:-:S03]  /*b0c0*/  F2FP.BF16.PACK_AB R45, R0, R45 ;  /* 0x0000002d002d723e */ /* 0x004fc600000010ff */
[----:B------:R-:W2:Y:S04]  /*b0d0*/  LDL.LU R2, [R1+0x29c] ;  /* 0x00029c0001027983 */ /* 0x000ea80000300800 */
[----:B------:R-:W2:Y:S01]  /*b0e0*/  LDL.LU R0, [R1+0x298] ;  /* 0x0002980001007983 */ /* 0x000ea20000300800 */
[----:B----4-:R-:W-:Y:S02]  /*b0f0*/  F2FP.BF16.PACK_AB R55, R48, R55 ;  /* 0x000000373037723e */ /* 0x010fe400000010ff */
[----:B------:R-:W-:-:S03]  /*b100*/  F2FP.BF16.PACK_AB R46, R49, R46 ;  /* 0x0000002e312e723e */ /* 0x000fc600000010ff */
[----:B------:R4:W-:Y:S01]  /*b110*/  STS.128 [R3+0x80], R52 ;  /* 0x0000803403007388 */ /* 0x0009e20000000c00 */
[----:B------:R-:W-:-:S05]  /*b120*/  F2FP.BF16.PACK_AB R47, R50, R47 ;  /* 0x0000002f322f723e */ /* 0x000fca00000010ff */
[----:B------:R0:W-:Y:S04]  /*b130*/  STS.128 [R3+0x1080], R44 ;  /* 0x0010802c03007388 */ /* 0x0001e80000000c00 */
[----:B----4-:R-:W4:Y:S04]  /*b140*/  LDL.LU R53, [R1+0x4] ;  /* 0x0000040001357983 */ /* 0x010f280000300800 */
[----:B------:R-:W3:Y:S04]  /*b150*/  LDL.LU R54, [R1+0x8] ;  /* 0x0000080001367983 */ /* 0x000ee80000300800 */
[----:B------:R-:W3:Y:S04]  /*b160*/  LDL.LU R55, [R1+0xc] ;  /* 0x00000c0001377983 */ /* 0x000ee80000300800 */
[----:B0-----:R-:W3:Y:S01]  /*b170*/  LDL.LU R47, [R1] ;  /* 0x00000000012f7983 */ /* 0x001ee20000300800 */
[----:B------:R-:W-:-:S04]  /*b180*/  SHF.R.U32.HI R51, RZ, 0x8, R51 ;  /* 0x00000008ff337819 */ /* 0x000fc80000011633 */
[----:B------:R-:W-:Y:S01]  /*b190*/  SGXT.U32 R51, R51, 0x1 ;  /* 0x000000013333781a */ /* 0x000fe20000000000 */
[----:B------:R-:W-:-:S04]  /*b1a0*/  IMAD.MOV.U32 R61, RZ, RZ, c[0x0][0x1c8] ;  /* 0x00007200ff3d7624 */ /* 0x000fc800078e00ff */
[----:B------:R-:W-:-:S04]  /*b1b0*/  IMAD R51, R51, c[0x0][0x1c8], RZ ;  /* 0x0000720033337a24 */ /* 0x000fc800078e02ff */
[----:B------:R-:W-:-:S05]  /*b1c0*/  IMAD R49, R61, 0x2, R51 ;  /* 0x000000023d317824 */ /* 0x000fca00078e0233 */
[----:B------:R-:W-:-:S05]  /*b1d0*/  LEA R52, R61, R49, 0x1 ;  /* 0x000000313d347211 */ /* 0x000fca00078e08ff */
[----:B------:R-:W-:Y:S01]  /*b1e0*/  IMAD R3, R61, 0x2, R52 ;  /* 0x000000023d037824 */ /* 0x000fe200078e0234 */
[----:B------:R-:W-:Y:S01]  /*b1f0*/  BAR.SYNC.DEFER_BLOCKING 0x0 ;  /* 0x0000000000007b1d */ /* 0x000fe20000010000 */
[-C--:B--2---:R-:W-:Y:S02]  /*b200*/  LEA R50, P3, R51, R0.reuse, 0x1 ;  /* 0x0000000033327211 */ /* 0x084fe400078608ff */
[----:B------:R-:W-:Y:S02]  /*b210*/  LEA R48, P4, R49, R0, 0x1 ;  /* 0x0000000031307211 */ /* 0x000fe400078808ff */
[----:B------:R-:W-:Y:S02]  /*b220*/  LEA.HI.X.SX32 R51, R51, R2, 0x1, P3 ;  /* 0x0000000233337211 */ /* 0x000fe400018f0eff */
[----:B------:R-:W-:Y:S02]  /*b230*/  LEA R44, P3, R52, R0, 0x1 ;  /* 0x00000000342c7211 */ /* 0x000fe400078608ff */
[----:B------:R-:W-:-:S02]  /*b240*/  LEA.HI.X.SX32 R49, R49, R2, 0x1, P4 ;  /* 0x0000000231317211 */ /* 0x000fc400020f0eff */
[----:B------:R-:W-:Y:S02]  /*b250*/  LEA.HI.X.SX32 R45, R52, R2, 0x1, P3 ;  /* 0x00000002342d7211 */ /* 0x000fe400018f0eff */
[----:B------:R-:W-:Y:S01]  /*b260*/  LEA R46, P3, R3, R0, 0x1 ;  /* 0x00000000032e7211 */ /* 0x000fe200078608ff */
[----:B---3--:R0:W-:Y:S04]  /*b270*/  STG.E.U16 [R50.64], R47 ;  /* 0x0000002f32007986 */ /* 0x0081e8000c101504 */
[----:B------:R2:W-:Y:S01]  /*b280*/  STG.E.U16 [R48.64], R56 ;  /* 0x0000003830007986 */ /* 0x0005e2000c101504 */
[----:B0-----:R-:W-:Y:S02]  /*b290*/  IMAD R50, R61, 0x2, R3 ;  /* 0x000000023d327824 */ /* 0x001fe400078e0203 */
[----:B------:R-:W-:Y:S01]  /*b2a0*/  IMAD.MOV.U32 R51, RZ, RZ, R47 ;  /* 0x000000ffff337224 */ /* 0x000fe200078e002f */
[----:B------:R-:W-:-:S02]  /*b2b0*/  LEA.HI.X.SX32 R47, R3, R2, 0x1, P3 ;  /* 0x00000002032f7211 */ /* 0x000fc400018f0eff */
[C---:B--2---:R-:W-:Y:S02]  /*b2c0*/  LEA R48, P3, R50.reuse, R0, 0x1 ;  /* 0x0000000032307211 */ /* 0x044fe400078608ff */
[----:B------:R-:W-:Y:S01]  /*b2d0*/  LEA R3, R61, R50, 0x1 ;  /* 0x000000323d037211 */ /* 0x000fe200078e08ff */
[----:B------:R0:W-:Y:S01]  /*b2e0*/  STG.E.U16 [R44.64], R40 ;  /* 0x000000282c007986 */ /* 0x0001e2000c101504 */
[----:B------:R-:W-:-:S03]  /*b2f0*/  LEA.HI.X.SX32 R49, R50, R2, 0x1, P3 ;  /* 0x0000000232317211 */ /* 0x000fc600018f0eff */
[----:B------:R2:W-:Y:S01]  /*b300*/  STG.E.U16 [R46.64], R36 ;  /* 0x000000242e007986 */ /* 0x0005e2000c101504 */
[----:B------:R-:W-:Y:S02]  /*b310*/  PRMT R56, R56, 0x7632, R56 ;  /* 0x0000763238387816 */ /* 0x000fe40000000038 */
[----:B0-----:R-:W-:Y:S01]  /*b320*/  LEA R44, P3, R3, R0, 0x1 ;  /* 0x00000000032c7211 */ /* 0x001fe200078608ff */
[----:B--2---:R-:W-:Y:S01]  /*b330*/  IMAD R47, R61, 0x2, R3 ;  /* 0x000000023d2f7824 */ /* 0x004fe200078e0203 */
[----:B------:R-:W-:Y:S02]  /*b340*/  PRMT R40, R51, 0x7632, R40 ;  /* 0x0000763233287816 */ /* 0x000fe40000000028 */
[----:B------:R-:W-:Y:S01]  /*b350*/  LEA.HI.X.SX32 R45, R3, R2, 0x1, P3 ;  /* 0x00000002032d7211 */ /* 0x000fe200018f0eff */
[----:B------:R-:W-:Y:S01]  /*b360*/  IMAD R3, R61, 0x2, R47 ;  /* 0x000000023d037824 */ /* 0x000fe200078e022f */
[C---:B------:R-:W-:Y:S01]  /*b370*/  LEA R46, P3, R47.reuse, R0, 0x1 ;  /* 0x000000002f2e7211 */ /* 0x040fe200078608ff */
[----:B------:R0:W-:Y:S03]  /*b380*/  STG.E.U16 [R48.64], R40 ;  /* 0x0000002830007986 */ /* 0x0001e6000c101504 */
[----:B------:R-:W-:Y:S01]  /*b390*/  LEA.HI.X.SX32 R47, R47, R2, 0x1, P3 ;  /* 0x000000022f2f7211 */ /* 0x000fe200018f0eff */
[----:B------:R2:W-:Y:S01]  /*b3a0*/  STG.E.U16 [R44.64], R56 ;  /* 0x000000382c007986 */ /* 0x0005e2000c101504 */
[----:B0-----:R-:W-:Y:S01]  /*b3b0*/  PRMT R40, R40, 0x7632, R40 ;  /* 0x0000763228287816 */ /* 0x001fe20000000028 */
[----:B--2---:R-:W-:-:S04]  /*b3c0*/  IMAD R45, R61, 0x2, R3 ;  /* 0x000000023d2d7824 */ /* 0x004fc800078e0203 */
[----:B------:R0:W-:Y:S01]  /*b3d0*/  STG.E.U16 [R46.64], R40 ;  /* 0x000000282e007986 */ /* 0x0001e2000c101504 */
[C---:B------:R-:W-:Y:S02]  /*b3e0*/  LEA R48, P3, R3.reuse, R0, 0x1 ;  /* 0x0000000003307211 */ /* 0x040fe400078608ff */
[----:B------:R-:W-:Y:S02]  /*b3f0*/  PRMT R36, R36, 0x7632, R36 ;  /* 0x0000763224247816 */ /* 0x000fe40000000024 */
[----:B------:R-:W-:Y:S02]  /*b400*/  LEA.HI.X.SX32 R49, R3, R2, 0x1, P3 ;  /* 0x0000000203317211 */ /* 0x000fe400018f0eff */
[----:B------:R-:W-:Y:S02]  /*b410*/  LEA R44, P4, R45, R0, 0x1 ;  /* 0x000000002d2c7211 */ /* 0x000fe400078808ff */
[----:B0-----:R-:W-:-:S04]  /*b420*/  LEA R40, R61, R45, 0x1 ;  /* 0x0000002d3d287211 */ /* 0x001fc800078e08ff */
[C---:B------:R-:W-:Y:S01]  /*b430*/  LEA R46, P3, R40.reuse, R0, 0x1 ;  /* 0x00000000282e7211 */ /* 0x040fe200078608ff */
[----:B------:R-:W-:Y:S01]  /*b440*/  IMAD R3, R61, 0x2, R40 ;  /* 0x000000023d037824 */ /* 0x000fe200078e0228 */
[-C--:B------:R-:W-:Y:S01]  /*b450*/  LEA.HI.X.SX32 R45, R45, R2.reuse, 0x1, P4 ;  /* 0x000000022d2d7211 */ /* 0x080fe200020f0eff */
[----:B------:R0:W-:Y:S01]  /*b460*/  STG.E.U16 [R48.64], R36 ;  /* 0x0000002430007986 */ /* 0x0001e2000c101504 */
[----:B------:R-:W-:-:S03]  /*b470*/  LEA.HI.X.SX32 R47, R40, R2, 0x1, P3 ;  /* 0x00000002282f7211 */ /* 0x000fc600018f0eff */
[----:B----4-:R2:W-:Y:S01]  /*b480*/  STG.E.U16 [R44.64], R53 ;  /* 0x000000352c007986 */ /* 0x0105e2000c101504 */
[----:B0-----:R-:W-:Y:S01]  /*b490*/  LEA R48, P3, R3, R0, 0x1 ;  /* 0x0000000003307211 */ /* 0x001fe200078608ff */
[----:B------:R-:W-:-:S03]  /*b4a0*/  IMAD R36, R61, 0x2, R3 ;  /* 0x000000023d247824 */ /* 0x000fc600078e0203 */
[----:B------:R-:W-:Y:S01]  /*b4b0*/  LEA.HI.X.SX32 R49, R3, R2, 0x1, P3 ;  /* 0x0000000203317211 */ /* 0x000fe200018f0eff */
[C---:B------:R-:W-:Y:S01]  /*b4c0*/  IMAD R3, R61.reuse, 0x2, R36 ;  /* 0x000000023d037824 */ /* 0x040fe200078e0224 */
[C---:B--2---:R-:W-:Y:S01]  /*b4d0*/  LEA R44, P3, R36.reuse, R0, 0x1 ;  /* 0x00000000242c7211 */ /* 0x044fe200078608ff */
[----:B------:R0:W-:Y:S03]  /*b4e0*/  STG.E.U16 [R46.64], R57 ;  /* 0x000000392e007986 */ /* 0x0001e6000c101504 */
[----:B------:R-:W-:Y:S02]  /*b4f0*/  LEA.HI.X.SX32 R45, R36, R2, 0x1, P3 ;  /* 0x00000002242d7211 */ /* 0x000fe400018f0eff */
[----:B------:R-:W-:Y:S01]  /*b500*/  LEA R36, R61, R3, 0x1 ;  /* 0x000000033d247211 */ /* 0x000fe200078e08ff */
[----:B------:R-:W-:Y:S01]  /*b510*/  STG.E.U16 [R48.64], R41 ;  /* 0x0000002930007986 */ /* 0x000fe2000c101504 */
[----:B------:R-:W-:-:S02]  /*b520*/  PRMT R40, R53, 0x7632, R40 ;  /* 0x0000763235287816 */ /* 0x000fc40000000028 */
[C---:B0-----:R-:W-:Y:S01]  /*b530*/  LEA R46, P3, R3.reuse, R0, 0x1 ;  /* 0x00000000032e7211 */ /* 0x041fe200078608ff */
[----:B------:R0:W-:Y:S03]  /*b540*/  STG.E.U16 [R44.64], R37 ;  /* 0x000000252c007986 */ /* 0x0001e6000c101504 */
[----:B------:R-:W-:Y:S01]  /*b550*/  LEA.HI.X.SX32 R47, R3, R2, 0x1, P3 ;  /* 0x00000002032f7211 */ /* 0x000fe200018f0eff */
[----:B------:R-:W-:-:S04]  /*b560*/  IMAD R3, R61, 0x2, R36 ;  /* 0x000000023d037824 */ /* 0x000fc800078e0224 */
[----:B------:R2:W-:Y:S01]  /*b570*/  STG.E.U16 [R46.64], R40 ;  /* 0x000000282e007986 */ /* 0x0005e2000c101504 */
[----:B0-----:R-:W-:-:S04]  /*b580*/  LEA R44, P3, R36, R0, 0x1 ;  /* 0x00000000242c7211 */ /* 0x001fc800078608ff */
[----:B------:R-:W-:Y:S01]  /*b590*/  LEA.HI.X.SX32 R45, R36, R2, 0x1, P3 ;  /* 0x00000002242d7211 */ /* 0x000fe200018f0eff */
[----:B------:R-:W-:Y:S01]  /*b5a0*/  IMAD R36, R61, 0x2, R3 ;  /* 0x000000023d247824 */ /* 0x000fe200078e0203 */
[----:B--2---:R-:W-:Y:S02]  /*b5b0*/  LEA R40, P3, R3, R0, 0x1 ;  /* 0x0000000003287211 */ /* 0x004fe400078608ff */
[----:B------:R-:W-:Y:S02]  /*b5c0*/  PRMT R37, R41, 0x7632, R37 ;  /* 0x0000763229257816 */ /* 0x000fe40000000025 */
[----:B------:R-:W-:Y:S02]  /*b5d0*/  PRMT R57, R57, 0x7632, R57 ;  /* 0x0000763239397816 */ /* 0x000fe40000000039 */
[----:B------:R-:W-:Y:S01]  /*b5e0*/  LEA.HI.X.SX32 R41, R3, R2, 0x1, P3 ;  /* 0x0000000203297211 */ /* 0x000fe200018f0eff */
[C---:B------:R-:W-:Y:S01]  /*b5f0*/  IMAD R3, R61.reuse, 0x2, R36 ;  /* 0x000000023d037824 */ /* 0x040fe200078e0224 */
[C---:B------:R-:W-:Y:S01]  /*b600*/  LEA R46, P3, R36.reuse, R0, 0x1 ;  /* 0x00000000242e7211 */ /* 0x040fe200078608ff */
[----:B------:R0:W-:Y:S03]  /*b610*/  STG.E.U16 [R44.64], R57 ;  /* 0x000000392c007986 */ /* 0x0001e6000c101504 */
[----:B------:R-:W-:Y:S01]  /*b620*/  LEA.HI.X.SX32 R47, R36, R2, 0x1, P3 ;  /* 0x00000002242f7211 */ /* 0x000fe200018f0eff */
[----:B------:R2:W-:Y:S01]  /*b630*/  STG.E.U16 [R40.64], R37 ;  /* 0x0000002528007986 */ /* 0x0005e2000c101504 */
[----:B0-----:R-:W-:-:S02]  /*b640*/  LEA R44, R61, R3, 0x1 ;  /* 0x000000033d2c7211 */ /* 0x001fc400078e08ff */
[----:B--2---:R-:W-:-:S03]  /*b650*/  PRMT R37, R37, 0x7632, R37 ;  /* 0x0000763225257816 */ /* 0x004fc60000000025 */
[----:B------:R-:W-:Y:S01]  /*b660*/  IMAD R45, R61, 0x2, R44 ;  /* 0x000000023d2d7824 */ /* 0x000fe200078e022c */
[CC--:B------:R-:W-:Y:S02]  /*b670*/  LEA R40, P3, R3.reuse, R0.reuse, 0x1 ;  /* 0x0000000003287211 */ /* 0x0c0fe400078608ff */
[----:B------:R-:W-:Y:S01]  /*b680*/  LEA R36, P4, R44, R0, 0x1 ;  /* 0x000000002c247211 */ /* 0x000fe200078808ff */
[----:B------:R0:W-:Y:S01]  /*b690*/  STG.E.U16 [R46.64], R37 ;  /* 0x000000252e007986 */ /* 0x0001e2000c101504 */
[----:B------:R-:W-:Y:S01]  /*b6a0*/  LEA.HI.X.SX32 R41, R3, R2, 0x1, P3 ;  /* 0x0000000203297211 */ /* 0x000fe200018f0eff */
[----:B------:R-:W-:-:S04]  /*b6b0*/  IMAD R3, R61, 0x2, R45 ;  /* 0x000000023d037824 */ /* 0x000fc800078e022d */
[----:B------:R2:W-:Y:S01]  /*b6c0*/  STG.E.U16 [R40.64], R54 ;  /* 0x0000003628007986 */ /* 0x0005e2000c101504 */
[----:B0-----:R-:W-:Y:S02]  /*b6d0*/  LEA.HI.X.SX32 R37, R44, R2, 0x1, P4 ;  /* 0x000000022c257211 */ /* 0x001fe400020f0eff */
[----:B------:R-:W-:-:S03]  /*b6e0*/  LEA R44, P3, R45, R0, 0x1 ;  /* 0x000000002d2c7211 */ /* 0x000fc600078608ff */
[----:B------:R0:W-:Y:S01]  /*b6f0*/  STG.E.U16 [R36.64], R58 ;  /* 0x0000003a24007986 */ /* 0x0001e2000c101504 */
[----:B------:R-:W-:Y:S02]  /*b700*/  LEA.HI.X.SX32 R45, R45, R2, 0x1, P3 ;  /* 0x000000022d2d7211 */ /* 0x000fe400018f0eff */
[----:B--2---:R-:W-:-:S04]  /*b710*/  LEA R40, P3, R3, R0, 0x1 ;  /* 0x0000000003287211 */ /* 0x004fc800078608ff */
[----:B------:R-:W-:Y:S01]  /*b720*/  LEA.HI.X.SX32 R41, R3, R2, 0x1, P3 ;  /* 0x0000000203297211 */ /* 0x000fe200018f0eff */
[----:B0-----:R-:W-:Y:S01]  /*b730*/  IMAD R37, R61, 0x2, R3 ;  /* 0x000000023d257824 */ /* 0x001fe200078e0203 */
[----:B------:R-:W-:Y:S04]  /*b740*/  STG.E.U16 [R44.64], R42 ;  /* 0x0000002a2c007986 */ /* 0x000fe8000c101504 */
[----:B------:R-:W-:Y:S02]  /*b750*/  LEA R36, P3, R37, R0, 0x1 ;  /* 0x0000000025247211 */ /* 0x000fe400078608ff */
[----:B------:R-:W-:Y:S01]  /*b760*/  LEA R3, R61, R37, 0x1 ;  /* 0x000000253d037211 */ /* 0x000fe200078e08ff */
[----:B------:R0:W-:Y:S01]  /*b770*/  STG.E.U16 [R40.64], R38 ;  /* 0x0000002628007986 */ /* 0x0001e2000c101504 */
[----:B------:R-:W-:-:S02]  /*b780*/  LEA.HI.X.SX32 R37, R37, R2, 0x1, P3 ;  /* 0x0000000225257211 */ /* 0x000fc400018f0eff */
[----:B------:R-:W-:Y:S01]  /*b790*/  PRMT R48, R54, 0x7632, R48 ;  /* 0x0000763236307816 */ /* 0x000fe20000000030 */
[----:B------:R-:W-:Y:S01]  /*b7a0*/  IMAD R47, R61, 0x2, R3 ;  /* 0x000000023d2f7824 */ /* 0x000fe200078e0203 */
[----:B------:R-:W-:-:S03]  /*b7b0*/  PRMT R46, R58, 0x7632, R46 ;  /* 0x000076323a2e7816 */ /* 0x000fc6000000002e */
[----:B------:R2:W-:Y:S01]  /*b7c0*/  STG.E.U16 [R36.64], R48 ;  /* 0x0000003024007986 */ /* 0x0005e2000c101504 */
[----:B0-----:R-:W-:-:S04]  /*b7d0*/  LEA R40, P3, R3, R0, 0x1 ;  /* 0x0000000003287211 */ /* 0x001fc800078608ff */
[----:B------:R-:W-:Y:S01]  /*b7e0*/  LEA.HI.X.SX32 R41, R3, R2, 0x1, P3 ;  /* 0x0000000203297211 */ /* 0x000fe200018f0eff */
[----:B------:R-:W-:Y:S01]  /*b7f0*/  IMAD R3, R61, 0x2, R47 ;  /* 0x000000023d037824 */ /* 0x000fe200078e022f */
[----:B--2---:R-:W-:-:S03]  /*b800*/  LEA R36, P3, R47, R0, 0x1 ;  /* 0x000000002f247211 */ /* 0x004fc600078608ff */
[----:B------:R0:W-:Y:S01]  /*b810*/  STG.E.U16 [R40.64], R46 ;  /* 0x0000002e28007986 */ /* 0x0001e2000c101504 */
[----:B------:R-:W-:Y:S01]  /*b820*/  IMAD R45, R61, 0x2, R3 ;  /* 0x000000023d2d7824 */ /* 0x000fe200078e0203 */
[----:B------:R-:W-:Y:S02]  /*b830*/  LEA.HI.X.SX32 R37, R47, R2, 0x1, P3 ;  /* 0x000000022f257211 */ /* 0x000fe400018f0eff */
[----:B------:R-:W-:Y:S02]  /*b840*/  PRMT R50, R42, 0x7632, R50 ;  /* 0x000076322a327816 */ /* 0x000fe40000000032 */
[----:B------:R-:W-:Y:S02]  /*b850*/  LEA R47, R61, R45, 0x1 ;  /* 0x0000002d3d2f7211 */ /* 0x000fe400078e08ff */
[----:B0-----:R-:W-:-:S04]  /*b860*/  LEA R40, P3, R3, R0, 0x1 ;  /* 0x0000000003287211 */ /* 0x001fc800078608ff */
[----:B------:R-:W-:Y:S02]  /*b870*/  LEA.HI.X.SX32 R41, R3, R2, 0x1, P3 ;  /* 0x0000000203297211 */ /* 0x000fe400018f0eff */
[----:B------:R-:W-:Y:S01]  /*b880*/  LEA R44, P3, R45, R0, 0x1 ;  /* 0x000000002d2c7211 */ /* 0x000fe200078608ff */
[----:B------:R0:W-:Y:S01]  /*b890*/  STG.E.U16 [R36.64], R50 ;  /* 0x0000003224007986 */ /* 0x0001e2000c101504 */
[----:B------:R-:W-:Y:S01]  /*b8a0*/  PRMT R38, R38, 0x7632, R38 ;  /* 0x0000763226267816 */ /* 0x000fe20000000026 */
[----:B------:R-:W-:Y:S01]  /*b8b0*/  IMAD R49, R61, 0x2, R47 ;  /* 0x000000023d317824 */ /* 0x000fe200078e022f */
[----:B------:R-:W-:-:S03]  /*b8c0*/  LEA.HI.X.SX32 R45, R45, R2, 0x1, P3 ;  /* 0x000000022d2d7211 */ /* 0x000fc600018f0eff */
[----:B------:R2:W-:Y:S01]  /*b8d0*/  STG.E.U16 [R40.64], R38 ;  /* 0x0000002628007986 */ /* 0x0005e2000c101504 */
[----:B0-----:R-:W-:-:S04]  /*b8e0*/  LEA R36, P3, R47, R0, 0x1 ;  /* 0x000000002f247211 */ /* 0x001fc800078608ff */
[----:B------:R-:W-:Y:S01]  /*b8f0*/  LEA.HI.X.SX32 R37, R47, R2, 0x1, P3 ;  /* 0x000000022f257211 */ /* 0x000fe200018f0eff */
[----:B------:R-:W-:Y:S01]  /*b900*/  IMAD R47, R61, 0x2, R49 ;  /* 0x000000023d2f7824 */ /* 0x000fe200078e0231 */
[C---:B--2---:R-:W-:Y:S01]  /*b910*/  LEA R40, P3, R49.reuse, R0, 0x1 ;  /* 0x0000000031287211 */ /* 0x044fe200078608ff */
[----:B------:R0:W-:Y:S03]  /*b920*/  STG.E.U16 [R44.64], R55 ;  /* 0x000000372c007986 */ /* 0x0001e6000c101504 */
[----:B------:R-:W-:Y:S01]  /*b930*/  LEA.HI.X.SX32 R41, R49, R2, 0x1, P3 ;  /* 0x0000000231297211 */ /* 0x000fe200018f0eff */
[----:B------:R2:W-:Y:S01]  /*b940*/  STG.E.U16 [R36.64], R59 ;  /* 0x0000003b24007986 */ /* 0x0005e2000c101504 */
[----:B0-----:R-:W-:Y:S01]  /*b950*/  IMAD R45, R61, 0x2, R47 ;  /* 0x000000023d2d7824 */ /* 0x001fe200078e022f */
[----:B--2---:R-:W-:-:S04]  /*b960*/  LEA R36, P3, R47, R0, 0x1 ;  /* 0x000000002f247211 */ /* 0x004fc800078608ff */
[----:B------:R-:W-:Y:S02]  /*b970*/  LEA.HI.X.SX32 R37, R47, R2, 0x1, P3 ;  /* 0x000000022f257211 */ /* 0x000fe400018f0eff */
[C---:B------:R-:W-:Y:S01]  /*b980*/  LEA R47, R61.reuse, R45, 0x1 ;  /* 0x0000002d3d2f7211 */ /* 0x040fe200078e08ff */
[----:B------:R0:W-:Y:S04]  /*b990*/  STG.E.U16 [R40.64], R43 ;  /* 0x0000002b28007986 */ /* 0x0001e8000c101504 */
[----:B------:R-:W-:Y:S01]  /*b9a0*/  IMAD R46, R61, 0x2, R47 ;  /* 0x000000023d2e7824 */ /* 0x000fe200078e022f */
[----:B------:R-:W-:Y:S01]  /*b9b0*/  PRMT R3, R55, 0x7632, R3 ;  /* 0x0000763237037816 */ /* 0x000fe20000000003 */
[----:B------:R2:W-:Y:S01]  /*b9c0*/  STG.E.U16 [R36.64], R39 ;  /* 0x0000002724007986 */ /* 0x0005e2000c101504 */
[----:B0-----:R-:W-:-:S04]  /*b9d0*/  LEA R40, P3, R45, R0, 0x1 ;  /* 0x000000002d287211 */ /* 0x001fc800078608ff */
[----:B------:R-:W-:Y:S01]  /*b9e0*/  LEA.HI.X.SX32 R41, R45, R2, 0x1, P3 ;  /* 0x000000022d297211 */ /* 0x000fe200018f0eff */
[----:B------:R-:W-:Y:S01]  /*b9f0*/  IMAD R45, R61, 0x2, R46 ;  /* 0x000000023d2d7824 */ /* 0x000fe200078e022e */
[CC--:B--2---:R-:W-:Y:S02]  /*ba00*/  LEA R36, P3, R46.reuse, R0.reuse, 0x1 ;  /* 0x000000002e247211 */ /* 0x0c4fe400078608ff */
[----:B------:R-:W-:Y:S01]  /*ba10*/  LEA R38, P4, R47, R0, 0x1 ;  /* 0x000000002f267211 */ /* 0x000fe200078808ff */
[----:B------:R0:W-:Y:S01]  /*ba20*/  STG.E.U16 [R40.64], R3 ;  /* 0x0000000328007986 */ /* 0x0001e2000c101504 */
[----:B------:R-:W-:Y:S02]  /*ba30*/  LEA.HI.X.SX32 R37, R46, R2, 0x1, P3 ;  /* 0x000000022e257211 */ /* 0x000fe400018f0eff */
[----:B------:R-:W-:Y:S02]  /*ba40*/  PRMT R44, R43, 0x7632, R44 ;  /* 0x000076322b2c7816 */ /* 0x000fe4000000002c */
[----:B------:R-:W-:-:S02]  /*ba50*/  PRMT R43, R39, 0x7632, R43 ;  /* 0x00007632272b7816 */ /* 0x000fc4000000002b */
[----:B------:R-:W-:Y:S02]  /*ba60*/  PRMT R42, R59, 0x7632, R42 ;  /* 0x000076323b2a7816 */ /* 0x000fe4000000002a */
[----:B------:R-:W-:Y:S02]  /*ba70*/  LEA.HI.X.SX32 R39, R47, R2, 0x1, P4 ;  /* 0x000000022f277211 */ /* 0x000fe400020f0eff */
[----:B0-----:R-:W-:Y:S01]  /*ba80*/  LEA R40, P3, R45, R0, 0x1 ;  /* 0x000000002d287211 */ /* 0x001fe200078608ff */
[----:B------:R-:W-:-:S03]  /*ba90*/  IMAD R3, R61, 0x2, R45 ;  /* 0x000000023d037824 */ /* 0x000fc600078e022d */
[----:B------:R-:W-:Y:S02]  /*baa0*/  LEA.HI.X.SX32 R41, R45, R2, 0x1, P3 ;  /* 0x000000022d297211 */ /* 0x000fe400018f0eff */
[C---:B------:R-:W-:Y:S01]  /*bab0*/  LEA R45, R61.reuse, R3, 0x1 ;  /* 0x000000033d2d7211 */ /* 0x040fe200078e08ff */
[----:B------:R-:W-:Y:S04]  /*bac0*/  STG.E.U16 [R38.64], R42 ;  /* 0x0000002a26007986 */ /* 0x000fe8000c101504 */
[----:B------:R0:W-:Y:S01]  /*bad0*/  STG.E.U16 [R36.64], R44 ;  /* 0x0000002c24007986 */ /* 0x0001e2000c101504 */
[----:B------:R-:W-:-:S03]  /*bae0*/  IMAD R47, R61, 0x2, R45 ;  /* 0x000000023d2f7824 */ /* 0x000fc600078e022d */
[----:B------:R2:W-:Y:S01]  /*baf0*/  STG.E.U16 [R40.64], R43 ;  /* 0x0000002b28007986 */ /* 0x0005e2000c101504 */
[-C--:B0-----:R-:W-:Y:S02]  /*bb00*/  LEA R36, P3, R3, R0.reuse, 0x1 ;  /* 0x0000000003247211 */ /* 0x081fe400078608ff */
[----:B------:R-:W-:Y:S02]  /*bb10*/  LEA R38, P4, R45, R0, 0x1 ;  /* 0x000000002d267211 */ /* 0x000fe400078808ff */
[----:B------:R-:W-:Y:S01]  /*bb20*/  LEA.HI.X.SX32 R37, R3, R2, 0x1, P3 ;  /* 0x0000000203257211 */ /* 0x000fe200018f0eff */
[----:B------:R-:W-:Y:S01]  /*bb30*/  IMAD R3, R61, 0x2, R47 ;  /* 0x000000023d037824 */ /* 0x000fe200078e022f */
[----:B--2---:R-:W-:Y:S02]  /*bb40*/  LEA R40, P3, R47, R0, 0x1 ;  /* 0x000000002f287211 */ /* 0x004fe400078608ff */
[-C--:B------:R-:W-:Y:S01]  /*bb50*/  LEA.HI.X.SX32 R39, R45, R2.reuse, 0x1, P4 ;  /* 0x000000022d277211 */ /* 0x080fe200020f0eff */
[----:B------:R0:W-:Y:S01]  /*bb60*/  STG.E.U16 [R36.64], R24 ;  /* 0x0000001824007986 */ /* 0x0001e2000c101504 */
[----:B------:R-:W-:Y:S01]  /*bb70*/  LEA.HI.X.SX32 R41, R47, R2, 0x1, P3 ;  /* 0x000000022f297211 */ /* 0x000fe200018f0eff */
[----:B------:R-:W-:-:S02]  /*bb80*/  IMAD R45, R61, 0x2, R3 ;  /* 0x000000023d2d7824 */ /* 0x000fc400078e0203 */
[----:B------:R2:W-:Y:S01]  /*bb90*/  STG.E.U16 [R38.64], R32 ;  /* 0x0000002026007986 */ /* 0x0005e2000c101504 */
[----:B0-----:R-:W-:-:S04]  /*bba0*/  LEA R36, P3, R3, R0, 0x1 ;  /* 0x0000000003247211 */ /* 0x001fc800078608ff */
[----:B------:R-:W-:Y:S02]  /*bbb0*/  LEA.HI.X.SX32 R37, R3, R2, 0x1, P3 ;  /* 0x0000000203257211 */ /* 0x000fe400018f0eff */
[C---:B------:R-:W-:Y:S01]  /*bbc0*/  LEA R3, R61.reuse, R45, 0x1 ;  /* 0x0000002d3d037211 */ /* 0x040fe200078e08ff */
[----:B------:R-:W-:Y:S04]  /*bbd0*/  STG.E.U16 [R40.64], R4 ;  /* 0x0000000428007986 */ /* 0x000fe8000c101504 */
[----:B------:R0:W-:Y:S01]  /*bbe0*/  STG.E.U16 [R36.64], R16 ;  /* 0x0000001024007986 */ /* 0x0001e2000c101504 */
[----:B------:R-:W-:Y:S01]  /*bbf0*/  IMAD R43, R61, 0x2, R3 ;  /* 0x000000023d2b7824 */ /* 0x000fe200078e0203 */
[-C--:B--2---:R-:W-:Y:S02]  /*bc00*/  LEA R38, P3, R45, R0.reuse, 0x1 ;  /* 0x000000002d267211 */ /* 0x084fe400078608ff */
[----:B0-----:R-:W-:-:S04]  /*bc10*/  LEA R36, P4, R3, R0, 0x1 ;  /* 0x0000000003247211 */ /* 0x001fc800078808ff */
[-C--:B------:R-:W-:Y:S01]  /*bc20*/  LEA.HI.X.SX32 R37, R3, R2.reuse, 0x1, P4 ;  /* 0x0000000203257211 */ /* 0x080fe200020f0eff */
[----:B------:R-:W-:Y:S01]  /*bc30*/  IMAD R3, R61, 0x2, R43 ;  /* 0x000000023d037824 */ /* 0x000fe200078e022b */
[----:B------:R-:W-:Y:S02]  /*bc40*/  LEA.HI.X.SX32 R39, R45, R2, 0x1, P3 ;  /* 0x000000022d277211 */ /* 0x000fe400018f0eff */
[----:B------:R-:W-:Y:S01]  /*bc50*/  PRMT R24, R24, 0x7632, R24 ;  /* 0x0000763218187816 */ /* 0x000fe20000000018 */
[----:B------:R-:W-:Y:S01]  /*bc60*/  IMAD R45, R61, 0x2, R3 ;  /* 0x000000023d2d7824 */ /* 0x000fe200078e0203 */
[----:B------:R-:W-:-:S03]  /*bc70*/  LEA R40, P4, R3, R0, 0x1 ;  /* 0x0000000003287211 */ /* 0x000fc600078808ff */
[----:B------:R0:W-:Y:S01]  /*bc80*/  STG.E.U16 [R38.64], R24 ;  /* 0x0000001826007986 */ /* 0x0001e2000c101504 */
[----:B------:R-:W-:Y:S02]  /*bc90*/  LEA.HI.X.SX32 R41, R3, R2, 0x1, P4 ;  /* 0x0000000203297211 */ /* 0x000fe400020f0eff */
[----:B------:R-:W-:Y:S02]  /*bca0*/  LEA R3, R61, R45, 0x1 ;  /* 0x0000002d3d037211 */ /* 0x000fe400078e08ff */
[----:B------:R-:W-:Y:S02]  /*bcb0*/  PRMT R32, R32, 0x7632, R32 ;  /* 0x0000763220207816 */ /* 0x000fe40000000020 */
[----:B0-----:R-:W-:-:S03]  /*bcc0*/  LEA R38, P3, R43, R0, 0x1 ;  /* 0x000000002b267211 */ /* 0x001fc600078608ff */
[----:B------:R0:W-:Y:S01]  /*bcd0*/  STG.E.U16 [R36.64], R32 ;  /* 0x0000002024007986 */ /* 0x0001e2000c101504 */
[----:B------:R-:W-:Y:S01]  /*bce0*/  LEA.HI.X.SX32 R39, R43, R2, 0x1, P3 ;  /* 0x000000022b277211 */ /* 0x000fe200018f0eff */
[----:B------:R-:W-:Y:S01]  /*bcf0*/  IMAD R43, R61, 0x2, R3 ;  /* 0x000000023d2b7824 */ /* 0x000fe200078e0203 */
[----:B------:R-:W-:-:S03]  /*bd00*/  PRMT R4, R4, 0x7632, R4 ;  /* 0x0000763204047816 */ /* 0x000fc60000000004 */
[----:B------:R-:W-:Y:S01]  /*bd10*/  IMAD R47, R61, 0x2, R43 ;  /* 0x000000023d2f7824 */ /* 0x000fe200078e022b */
[----:B------:R-:W-:Y:S02]  /*bd20*/  PRMT R16, R16, 0x7632, R16 ;  /* 0x0000763210107816 */ /* 0x000fe40000000010 */
[C---:B0-----:R-:W-:Y:S01]  /*bd30*/  LEA R36, P3, R45.reuse, R0, 0x1 ;  /* 0x000000002d247211 */ /* 0x041fe200078608ff */
[----:B------:R-:W-:Y:S03]  /*bd40*/  STG.E.U16 [R38.64], R4 ;  /* 0x0000000426007986 */ /* 0x000fe6000c101504 */
[----:B------:R-:W-:Y:S01]  /*bd50*/  LEA.HI.X.SX32 R37, R45, R2, 0x1, P3 ;  /* 0x000000022d257211 */ /* 0x000fe200018f0eff */
[C---:B------:R-:W-:Y:S01]  /*bd60*/  IMAD R45, R61.reuse, 0x2, R47 ;  /* 0x000000023d2d7824 */ /* 0x040fe200078e022f */
[----:B------:R0:W-:Y:S04]  /*bd70*/  STG.E.U16 [R40.64], R16 ;  /* 0x0000001028007986 */ /* 0x0001e8000c101504 */
[----:B------:R-:W-:Y:S01]  /*bd80*/  LEA R49, R61, R45, 0x1 ;  /* 0x0000002d3d317211 */ /* 0x000fe200078e08ff */
[----:B------:R2:W-:Y:S01]  /*bd90*/  STG.E.U16 [R36.64], R25 ;  /* 0x0000001924007986 */ /* 0x0005e2000c101504 */
[----:B0-----:R-:W-:-:S04]  /*bda0*/  LEA R40, P3, R3, R0, 0x1 ;  /* 0x0000000003287211 */ /* 0x001fc800078608ff */
[----:B------:R-:W-:Y:S01]  /*bdb0*/  LEA.HI.X.SX32 R41, R3, R2, 0x1, P3 ;  /* 0x0000000203297211 */ /* 0x000fe200018f0eff */
[----:B------:R-:W-:Y:S01]  /*bdc0*/  IMAD R3, R61, 0x2, R49 ;  /* 0x000000023d037824 */ /* 0x000fe200078e0231 */
[-C--:B--2---:R-:W-:Y:S02]  /*bdd0*/  LEA R36, P3, R47, R0.reuse, 0x1 ;  /* 0x000000002f247211 */ /* 0x084fe400078608ff */
[----:B------:R-:W-:Y:S02]  /*bde0*/  LEA R38, P4, R43, R0, 0x1 ;  /* 0x000000002b267211 */ /* 0x000fe400078808ff */
[-C--:B------:R-:W-:Y:S01]  /*bdf0*/  LEA.HI.X.SX32 R37, R47, R2.reuse, 0x1, P3 ;  /* 0x000000022f257211 */ /* 0x080fe200018f0eff */
[----:B------:R-:W-:Y:S01]  /*be00*/  IMAD R47, R61, 0x2, R3 ;  /* 0x000000023d2f7824 */ /* 0x000fe200078e0203 */
[----:B------:R-:W-:Y:S01]  /*be10*/  LEA.HI.X.SX32 R39, R43, R2, 0x1, P4 ;  /* 0x000000022b277211 */ /* 0x000fe200020f0eff */
[----:B------:R-:W-:Y:S02]  /*be20*/  STG.E.U16 [R40.64], R33 ;  /* 0x0000002128007986 */ /* 0x000fe4000c101504 */
[----:B------:R-:W-:-:S02]  /*be30*/  IMAD R43, R61, 0x2, R47 ;  /* 0x000000023d2b7824 */ /* 0x000fc400078e022f */
[----:B------:R0:W-:Y:S04]  /*be40*/  STG.E.U16 [R38.64], R5 ;  /* 0x0000000526007986 */ /* 0x0001e8000c101504 */
[----:B------:R2:W-:Y:S01]  /*be50*/  STG.E.U16 [R36.64], R17 ;  /* 0x0000001124007986 */ /* 0x0005e2000c101504 */
[-C--:B------:R-:W-:Y:S02]  /*be60*/  LEA R24, P4, R49, R0.reuse, 0x1 ;  /* 0x0000000031187211 */ /* 0x080fe400078808ff */
[----:B------:R-:W-:Y:S02]  /*be70*/  PRMT R4, R25, 0x7632, R4 ;  /* 0x0000763219047816 */ /* 0x000fe40000000004 */
[----:B0-----:R-:W-:Y:S02]  /*be80*/  LEA R38, P3, R45, R0, 0x1 ;  /* 0x000000002d267211 */ /* 0x001fe400078608ff */
[----:B--2---:R-:W-:-:S02]  /*be90*/  LEA R37, R61, R43, 0x1 ;  /* 0x0000002b3d257211 */ /* 0x004fc400078e08ff */
[----:B------:R-:W-:-:S03]  /*bea0*/  LEA.HI.X.SX32 R39, R45, R2, 0x1, P3 ;  /* 0x000000022d277211 */ /* 0x000fc600018f0eff */
[----:B------:R-:W-:Y:S01]  /*beb0*/  IMAD R40, R61, 0x2, R37 ;  /* 0x000000023d287824 */ /* 0x000fe200078e0225 */
[----:B------:R-:W-:Y:S01]  /*bec0*/  LEA.HI.X.SX32 R25, R49, R2, 0x1, P4 ;  /* 0x0000000231197211 */ /* 0x000fe200020f0eff */
[----:B------:R0:W-:Y:S01]  /*bed0*/  STG.E.U16 [R38.64], R4 ;  /* 0x0000000426007986 */ /* 0x0001e2000c101504 */
[----:B------:R-:W-:-:S05]  /*bee0*/  PRMT R33, R33, 0x7632, R33 ;  /* 0x0000763221217816 */ /* 0x000fca0000000021 */
[----:B------:R2:W-:Y:S01]  /*bef0*/  STG.E.U16 [R24.64], R33 ;  /* 0x0000002118007986 */ /* 0x0005e2000c101504 */
[----:B0-----:R-:W-:-:S04]  /*bf00*/  IMAD R39, R61, 0x2, R40 ;  /* 0x000000023d277824 */ /* 0x001fc800078e0228 */
[----:B------:R-:W-:Y:S01]  /*bf10*/  IMAD R38, R61, 0x2, R39 ;  /* 0x000000023d267824 */ /* 0x000fe200078e0227 */
[-C--:B--2---:R-:W-:Y:S02]  /*bf20*/  LEA R24, P3, R3, R0.reuse, 0x1 ;  /* 0x0000000003187211 */ /* 0x084fe400078608ff */
[----:B------:R-:W-:Y:S02]  /*bf30*/  LEA R16, P4, R47, R0, 0x1 ;  /* 0x000000002f107211 */ /* 0x000fe400078808ff */
[----:B------:R-:W-:Y:S02]  /*bf40*/  LEA.HI.X.SX32 R25, R3, R2, 0x1, P3 ;  /* 0x0000000203197211 */ /* 0x000fe400018f0eff */
[----:B------:R-:W-:Y:S02]  /*bf50*/  LEA R3, R61, R38, 0x1 ;  /* 0x000000263d037211 */ /* 0x000fe400078e08ff */
[----:B------:R-:W-:Y:S02]  /*bf60*/  PRMT R5, R5, 0x7632, R5 ;  /* 0x0000763205057816 */ /* 0x000fe40000000005 */
[----:B------:R-:W-:-:S02]  /*bf70*/  PRMT R41, R17, 0x7632, R41 ;  /* 0x0000763211297816 */ /* 0x000fc40000000029 */
[----:B------:R-:W-:Y:S01]  /*bf80*/  LEA.HI.X.SX32 R17, R47, R2, 0x1, P4 ;  /* 0x000000022f117211 */ /* 0x000fe200020f0eff */
[----:B------:R-:W-:Y:S01]  /*bf90*/  IMAD R36, R61, 0x2, R3 ;  /* 0x000000023d247824 */ /* 0x000fe200078e0203 */
[----:B------:R0:W-:Y:S01]  /*bfa0*/  STG.E.U16 [R24.64], R5 ;  /* 0x0000000518007986 */ /* 0x0001e2000c101504 */
[----:B------:R-:W-:-:S03]  /*bfb0*/  LEA R4, P3, R43, R0, 0x1 ;  /* 0x000000002b047211 */ /* 0x000fc600078608ff */
[----:B------:R2:W-:Y:S01]  /*bfc0*/  STG.E.U16 [R16.64], R41 ;  /* 0x0000002910007986 */ /* 0x0005e2000c101504 */
[----:B0-----:R-:W-:Y:S01]  /*bfd0*/  LEA.HI.X.SX32 R5, R43, R2, 0x1, P3 ;  /* 0x000000022b057211 */ /* 0x001fe200018f0eff */
[----:B--2---:R-:W-:-:S04]  /*bfe0*/  IMAD R16, R61, 0x2, R36 ;  /* 0x000000023d107824 */ /* 0x004fc800078e0224 */
[----:B------:R-:W-:Y:S01]  /*bff0*/  IMAD R43, R61, 0x2, R16 ;  /* 0x000000023d2b7824 */ /* 0x000fe200078e0210 */
[----:B------:R-:W-:-:S04]  /*c000*/  LEA R32, P3, R37, R0, 0x1 ;  /* 0x0000000025207211 */ /* 0x000fc800078608ff */
[----:B------:R-:W-:Y:S02]  /*c010*/  LEA R42, R61, R43, 0x1 ;  /* 0x0000002b3d2a7211 */ /* 0x000fe400078e08ff */
[----:B------:R-:W-:-:S03]  /*c020*/  LEA R24, P4, R40, R0, 0x1 ;  /* 0x0000000028187211 */ /* 0x000fc600078808ff */
[----:B------:R-:W-:Y:S01]  /*c030*/  IMAD R41, R61, 0x2, R42 ;  /* 0x000000023d297824 */ /* 0x000fe200078e022a */
[-C--:B------:R-:W-:Y:S01]  /*c040*/  LEA.HI.X.SX32 R33, R37, R2.reuse, 0x1, P3 ;  /* 0x0000000225217211 */ /* 0x080fe200018f0eff */
[----:B------:R0:W-:Y:S02]  /*c050*/  STG.E.U16 [R4.64], R26 ;  /* 0x0000001a04007986 */ /* 0x0001e4000c101504 */
[C---:B------:R-:W-:Y:S01]  /*c060*/  IMAD R37, R61.reuse, 0x2, R41 ;  /* 0x000000023d257824 */ /* 0x040fe200078e0229 */
[----:B------:R-:W-:Y:S01]  /*c070*/  LEA.HI.X.SX32 R25, R40, R2, 0x1, P4 ;  /* 0x0000000228197211 */ /* 0x000fe200020f0eff */
[----:B------:R-:W-:Y:S02]  /*c080*/  STG.E.U16 [R32.64], R34 ;  /* 0x0000002220007986 */ /* 0x000fe4000c101504 */
[----:B------:R-:W-:Y:S02]  /*c090*/  IMAD R40, R61, 0x2, R37 ;  /* 0x000000023d287824 */ /* 0x000fe400078e0225 */
[----:B------:R2:W-:Y:S01]  /*c0a0*/  STG.E.U16 [R24.64], R6 ;  /* 0x0000000618007986 */ /* 0x0005e2000c101504 */
[----:B0-----:R-:W-:-:S02]  /*c0b0*/  LEA R4, P3, R39, R0, 0x1 ;  /* 0x0000000027047211 */ /* 0x001fc400078608ff */
[----:B------:R-:W-:Y:S02]  /*c0c0*/  LEA R17, R61, R40, 0x1 ;  /* 0x000000283d117211 */ /* 0x000fe400078e08ff */
[----:B------:R-:W-:Y:S02]  /*c0d0*/  LEA.HI.X.SX32 R5, R39, R2, 0x1, P3 ;  /* 0x0000000227057211 */ /* 0x000fe400018f0eff */
[----:B--2---:R-:W-:-:S03]  /*c0e0*/  LEA R24, P3, R38, R0, 0x1 ;  /* 0x0000000026187211 */ /* 0x004fc600078608ff */
[----:B------:R0:W-:Y:S01]  /*c0f0*/  STG.E.U16 [R4.64], R18 ;  /* 0x0000001204007986 */ /* 0x0001e2000c101504 */
[----:B------:R-:W-:Y:S01]  /*c100*/  IMAD R32, R61, 0x2, R17 ;  /* 0x000000023d207824 */ /* 0x000fe200078e0211 */
[----:B------:R-:W-:Y:S02]  /*c110*/  LEA.HI.X.SX32 R25, R38, R2, 0x1, P3 ;  /* 0x0000000226197211 */ /* 0x000fe400018f0eff */
[----:B0-----:R-:W-:-:S04]  /*c120*/  LEA R4, P3, R3, R0, 0x1 ;  /* 0x0000000003047211 */ /* 0x001fc800078608ff */
[----:B------:R-:W-:Y:S01]  /*c130*/  LEA.HI.X.SX32 R5, R3, R2, 0x1, P3 ;  /* 0x0000000203057211 */ /* 0x000fe200018f0eff */
[C---:B------:R-:W-:Y:S01]  /*c140*/  IMAD R3, R61.reuse, 0x2, R32 ;  /* 0x000000023d037824 */ /* 0x040fe200078e0220 */
[----:B------:R-:W-:Y:S02]  /*c150*/  PRMT R26, R26, 0x7632, R26 ;  /* 0x000076321a1a7816 */ /* 0x000fe4000000001a */
[C---:B------:R-:W-:Y:S01]  /*c160*/  LEA R38, P3, R36.reuse, R0, 0x1 ;  /* 0x0000000024267211 */ /* 0x040fe200078608ff */
[C---:B------:R-:W-:Y:S02]  /*c170*/  IMAD R33, R61.reuse, 0x2, R3 ;  /* 0x000000023d217824 */ /* 0x040fe400078e0203 */
[----:B------:R0:W-:Y:S01]  /*c180*/  STG.E.U16 [R24.64], R26 ;  /* 0x0000001a18007986 */ /* 0x0001e2000c101504 */
[----:B------:R-:W-:Y:S02]  /*c190*/  LEA.HI.X.SX32 R39, R36, R2, 0x1, P3 ;  /* 0x0000000224277211 */ /* 0x000fe400018f0eff */
[----:B------:R-:W-:-:S02]  /*c1a0*/  LEA R36, R61, R33, 0x1 ;  /* 0x000000213d247211 */ /* 0x000fc400078e08ff */
[----:B------:R-:W-:Y:S02]  /*c1b0*/  PRMT R34, R34, 0x7632, R34 ;  /* 0x0000763222227816 */ /* 0x000fe40000000022 */
[----:B------:R-:W-:Y:S02]  /*c1c0*/  PRMT R6, R6, 0x7632, R6 ;  /* 0x0000763206067816 */ /* 0x000fe40000000006 */
[C---:B0-----:R-:W-:Y:S01]  /*c1d0*/  LEA R24, P3, R16.reuse, R0, 0x1 ;  /* 0x0000000010187211 */ /* 0x041fe200078608ff */
[----:B------:R0:W-:Y:S03]  /*c1e0*/  STG.E.U16 [R4.64], R34 ;  /* 0x0000002204007986 */ /* 0x0001e6000c101504 */
[----:B------:R-:W-:Y:S01]  /*c1f0*/  LEA.HI.X.SX32 R25, R16, R2, 0x1, P3 ;  /* 0x0000000210197211 */ /* 0x000fe200018f0eff */
[----:B------:R-:W-:Y:S01]  /*c200*/  IMAD R16, R61, 0x2, R36 ;  /* 0x000000023d107824 */ /* 0x000fe200078e0224 */
[----:B------:R2:W-:Y:S01]  /*c210*/  STG.E.U16 [R38.64], R6 ;  /* 0x0000000626007986 */ /* 0x0005e2000c101504 */
[----:B------:R-:W-:-:S02]  /*c220*/  PRMT R18, R18, 0x7632, R18 ;  /* 0x0000763212127816 */ /* 0x000fc40000000012 */
[----:B0-----:R-:W-:Y:S01]  /*c230*/  LEA R4, P3, R43, R0, 0x1 ;  /* 0x000000002b047211 */ /* 0x001fe200078608ff */
[----:B--2---:R-:W-:-:S03]  /*c240*/  IMAD R39, R61, 0x2, R16 ;  /* 0x000000023d277824 */ /* 0x004fc600078e0210 */
[----:B------:R-:W-:Y:S01]  /*c250*/  LEA.HI.X.SX32 R5, R43, R2, 0x1, P3 ;  /* 0x000000022b057211 */ /* 0x000fe200018f0eff */
[----:B------:R0:W-:Y:S01]  /*c260*/  STG.E.U16 [R24.64], R18 ;  /* 0x0000001218007986 */ /* 0x0001e2000c101504 */
[----:B------:R-:W-:-:S03]  /*c270*/  IMAD R38, R61, 0x2, R39 ;  /* 0x000000023d267824 */ /* 0x000fc600078e0227 */
[----:B------:R2:W-:Y:S02]  /*c280*/  STG.E.U16 [R4.64], R27 ;  /* 0x0000001b04007986 */ /* 0x0005e4000c101504 */
[----:B------:R-:W-:Y:S02]  /*c290*/  LEA R6, R61, R38, 0x1 ;  /* 0x000000263d067211 */ /* 0x000fe400078e08ff */
[----:B0-----:R-:W-:-:S04]  /*c2a0*/  LEA R24, P3, R42, R0, 0x1 ;  /* 0x000000002a187211 */ /* 0x001fc800078608ff */
[----:B------:R-:W-:Y:S02]  /*c2b0*/  LEA.HI.X.SX32 R25, R42, R2, 0x1, P3 ;  /* 0x000000022a197211 */ /* 0x000fe400018f0eff */
[----:B--2---:R-:W-:Y:S01]  /*c2c0*/  LEA R4, P3, R41, R0, 0x1 ;  /* 0x0000000029047211 */ /* 0x004fe200078608ff */
[----:B------:R-:W-:-:S03]  /*c2d0*/  IMAD R42, R61, 0x2, R6 ;  /* 0x000000023d2a7824 */ /* 0x000fc600078e0206 */
[----:B------:R-:W-:Y:S01]  /*c2e0*/  LEA.HI.X.SX32 R5, R41, R2, 0x1, P3 ;  /* 0x0000000229057211 */ /* 0x000fe200018f0eff */
[----:B------:R-:W-:Y:S01]  /*c2f0*/  IMAD R41, R61, 0x2, R42 ;  /* 0x000000023d297824 */ /* 0x000fe200078e022a */
[----:B------:R-:W-:Y:S01]  /*c300*/  LEA R26, P3, R37, R0, 0x1 ;  /* 0x00000000251a7211 */ /* 0x000fe200078608ff */
[----:B------:R0:W-:Y:S01]  /*c310*/  STG.E.U16 [R24.64], R35 ;  /* 0x0000002318007986 */ /* 0x0001e2000c101504 */
[----:B------:R-:W-:Y:S02]  /*c320*/  PRMT R34, R27, 0x7632, R34 ;  /* 0x000076321b227816 */ /* 0x000fe40000000022 */
[----:B------:R-:W-:Y:S01]  /*c330*/  LEA.HI.X.SX32 R27, R37, R2, 0x1, P3 ;  /* 0x00000002251b7211 */ /* 0x000fe200018f0eff */
[----:B------:R-:W-:Y:S01]  /*c340*/  IMAD R37, R61, 0x2, R41 ;  /* 0x000000023d257824 */ /* 0x000fe200078e0229 */
[----:B0-----:R-:W-:-:S04]  /*c350*/  LEA R24, P3, R40, R0, 0x1 ;  /* 0x0000000028187211 */ /* 0x001fc800078608ff */
[----:B------:R-:W-:Y:S02]  /*c360*/  LEA.HI.X.SX32 R25, R40, R2, 0x1, P3 ;  /* 0x0000000228197211 */ /* 0x000fe400018f0eff */
[----:B------:R-:W-:Y:S01]  /*c370*/  LEA R40, R61, R37, 0x1 ;  /* 0x000000253d287211 */ /* 0x000fe200078e08ff */
[----:B------:R0:W-:Y:S01]  /*c380*/  STG.E.U16 [R4.64], R7 ;  /* 0x0000000704007986 */ /* 0x0001e2000c101504 */
[----:B------:R-:W-:Y:S02]  /*c390*/  PRMT R45, R7, 0x7632, R45 ;  /* 0x00007632072d7816 */ /* 0x000fe4000000002d */
[-C--:B------:R-:W-:Y:S01]  /*c3a0*/  LEA R18, P3, R17, R0.reuse, 0x1 ;  /* 0x0000000011127211 */ /* 0x080fe200078608ff */
[----:B------:R2:W-:Y:S01]  /*c3b0*/  STG.E.U16 [R26.64], R19 ;  /* 0x000000131a007986 */ /* 0x0005e2000c101504 */
[----:B------:R-:W-:Y:S01]  /*c3c0*/  PRMT R43, R19, 0x7632, R43 ;  /* 0x00007632132b7816 */ /* 0x000fe2000000002b */
[----:B0-----:R-:W-:Y:S01]  /*c3d0*/  IMAD R7, R61, 0x2, R40 ;  /* 0x000000023d077824 */ /* 0x001fe200078e0228 */
[----:B------:R-:W-:-:S02]  /*c3e0*/  LEA R4, P4, R32, R0, 0x1 ;  /* 0x0000000020047211 */ /* 0x000fc400078808ff */
[-C--:B--2---:R-:W-:Y:S01]  /*c3f0*/  LEA.HI.X.SX32 R19, R17, R2.reuse, 0x1, P3 ;  /* 0x0000000211137211 */ /* 0x084fe200018f0eff */
[C---:B------:R-:W-:Y:S01]  /*c400*/  IMAD R17, R61.reuse, 0x2, R7 ;  /* 0x000000023d117824 */ /* 0x040fe200078e0207 */
[----:B------:R0:W-:Y:S01]  /*c410*/  STG.E.U16 [R24.64], R34 ;  /* 0x0000002218007986 */ /* 0x0001e2000c101504 */
[----:B------:R-:W-:Y:S02]  /*c420*/  LEA.HI.X.SX32 R5, R32, R2, 0x1, P4 ;  /* 0x0000000220057211 */ /* 0x000fe400020f0eff */
[----:B------:R-:W-:Y:S01]  /*c430*/  IMAD R32, R61, 0x2, R17 ;  /* 0x000000023d207824 */ /* 0x000fe200078e0211 */
[----:B------:R-:W-:Y:S02]  /*c440*/  PRMT R44, R35, 0x7632, R44 ;  /* 0x00007632232c7816 */ /* 0x000fe4000000002c */
[----:B0-----:R-:W-:-:S04]  /*c450*/  LEA R34, P3, R3, R0, 0x1 ;  /* 0x0000000003227211 */ /* 0x001fc800078608ff */
[----:B------:R-:W-:Y:S02]  /*c460*/  LEA.HI.X.SX32 R35, R3, R2, 0x1, P3 ;  /* 0x0000000203237211 */ /* 0x000fe400018f0eff */
[C---:B------:R-:W-:Y:S01]  /*c470*/  LEA R3, R61.reuse, R32, 0x1 ;  /* 0x000000203d037211 */ /* 0x040fe200078e08ff */
[----:B------:R0:W-:Y:S04]  /*c480*/  STG.E.U16 [R18.64], R44 ;  /* 0x0000002c12007986 */ /* 0x0001e8000c101504 */
[----:B------:R2:W-:Y:S01]  /*c490*/  STG.E.U16 [R4.64], R45 ;  /* 0x0000002d04007986 */ /* 0x0005e2000c101504 */
[----:B0-----:R-:W-:Y:S01]  /*c4a0*/  IMAD R18, R61, 0x2, R3 ;  /* 0x000000023d127824 */ /* 0x001fe200078e0203 */
[----:B--2---:R-:W-:-:S03]  /*c4b0*/  LEA R4, P3, R33, R0, 0x1 ;  /* 0x0000000021047211 */ /* 0x004fc600078608ff */
[----:B------:R-:W-:Y:S01]  /*c4c0*/  IMAD R25, R61, 0x2, R18 ;  /* 0x000000023d197824 */ /* 0x000fe200078e0212 */
[C---:B------:R-:W-:Y:S02]  /*c4d0*/  LEA R26, P4, R36.reuse, R0, 0x1 ;  /* 0x00000000241a7211 */ /* 0x040fe400078808ff */
[-C--:B------:R-:W-:Y:S01]  /*c4e0*/  LEA.HI.X.SX32 R5, R33, R2.reuse, 0x1, P3 ;  /* 0x0000000221057211 */ /* 0x080fe200018f0eff */
[----:B------:R-:W-:Y:S01]  /*c4f0*/  IMAD R33, R61, 0x2, R25 ;  /* 0x000000023d217824 */ /* 0x000fe200078e0219 */
[----:B------:R0:W-:Y:S01]  /*c500*/  STG.E.U16 [R34.64], R43 ;  /* 0x0000002b22007986 */ /* 0x0001e2000c101504 */
[----:B------:R-:W-:-:S03]  /*c510*/  LEA.HI.X.SX32 R27, R36, R2, 0x1, P4 ;  /* 0x00000002241b7211 */ /* 0x000fc600020f0eff */
[----:B------:R-:W-:Y:S01]  /*c520*/  LEA R36, R61, R33, 0x1 ;  /* 0x000000213d247211 */ /* 0x000fe200078e08ff */
[----:B------:R2:W-:Y:S01]  /*c530*/  STG.E.U16 [R4.64], R28 ;  /* 0x0000001c04007986 */ /* 0x0005e2000c101504 */
[----:B0-----:R-:W-:-:S04]  /*c540*/  LEA R34, P3, R16, R0, 0x1 ;  /* 0x0000000010227211 */ /* 0x001fc800078608ff */
[----:B------:R-:W-:Y:S01]  /*c550*/  LEA.HI.X.SX32 R35, R16, R2, 0x1, P3 ;  /* 0x0000000210237211 */ /* 0x000fe200018f0eff */
[----:B------:R-:W-:Y:S01]  /*c560*/  IMAD R16, R61, 0x2, R36 ;  /* 0x000000023d107824 */ /* 0x000fe200078e0224 */
[----:B--2---:R-:W-:-:S03]  /*c570*/  LEA R4, P3, R39, R0, 0x1 ;  /* 0x0000000027047211 */ /* 0x004fc600078608ff */
[----:B------:R-:W-:Y:S01]  /*c580*/  IMAD R24, R61, 0x2, R16 ;  /* 0x000000023d187824 */ /* 0x000fe200078e0210 */
[----:B-1----:R0:W-:Y:S01]  /*c590*/  STG.E.U16 [R26.64], R20 ;  /* 0x000000141a007986 */ /* 0x0021e2000c101504 */
[----:B------:R-:W-:Y:S02]  /*c5a0*/  LEA.HI.X.SX32 R5, R39, R2, 0x1, P3 ;  /* 0x0000000227057211 */ /* 0x000fe400018f0eff */
[----:B------:R-:W-:Y:S01]  /*c5b0*/  IMAD R49, R61, 0x2, R24 ;  /* 0x000000023d317824 */ /* 0x000fe200078e0218 */
[----:B------:R-:W-:Y:S04]  /*c5c0*/  STG.E.U16 [R34.64], R8 ;  /* 0x0000000822007986 */ /* 0x000fe8000c101504 */
[----:B------:R1:W-:Y:S01]  /*c5d0*/  STG.E.U16 [R4.64], R12 ;  /* 0x0000000c04007986 */ /* 0x0003e2000c101504 */
[----:B0-----:R-:W-:-:S04]  /*c5e0*/  LEA R26, P3, R38, R0, 0x1 ;  /* 0x00000000261a7211 */ /* 0x001fc800078608ff */
[----:B------:R-:W-:Y:S02]  /*c5f0*/  LEA.HI.X.SX32 R27, R38, R2, 0x1, P3 ;  /* 0x00000002261b7211 */ /* 0x000fe400018f0eff */
[C---:B------:R-:W-:Y:S02]  /*c600*/  LEA R38, P3, R6.reuse, R0, 0x1 ;  /* 0x0000000006267211 */ /* 0x040fe400078608ff */
[----:B-1----:R-:W-:Y:S02]  /*c610*/  LEA R4, R61, R49, 0x1 ;  /* 0x000000313d047211 */ /* 0x002fe400078e08ff */
[----:B------:R-:W-:-:S03]  /*c620*/  LEA.HI.X.SX32 R39, R6, R2, 0x1, P3 ;  /* 0x0000000206277211 */ /* 0x000fc600018f0eff */
[----:B------:R-:W-:Y:S01]  /*c630*/  IMAD R6, R61, 0x2, R4 ;  /* 0x000000023d067824 */ /* 0x000fe200078e0204 */
[----:B------:R-:W-:-:S03]  /*c640*/  PRMT R19, R28, 0x7632, R19 ;  /* 0x000076321c137816 */ /* 0x000fc60000000013 */
[C---:B------:R-:W-:Y:S01]  /*c650*/  IMAD R48, R61.reuse, 0x2, R6 ;  /* 0x000000023d307824 */ /* 0x040fe200078e0206 */
[----:B------:R-:W-:Y:S01]  /*c660*/  PRMT R8, R20, 0x7632, R8 ;  /* 0x0000763214087816 */ /* 0x000fe20000000008 */
[----:B------:R0:W-:Y:S02]  /*c670*/  STG.E.U16 [R26.64], R19 ;  /* 0x000000131a007986 */ /* 0x0001e4000c101504 */
[----:B------:R-:W-:Y:S01]  /*c680*/  IMAD R5, R61, 0x2, R48 ;  /* 0x000000023d057824 */ /* 0x000fe200078e0230 */
[----:B------:R-:W-:-:S04]  /*c690*/  PRMT R43, R8, 0x7632, R43 ;  /* 0x00007632082b7816 */ /* 0x000fc8000000002b */
[----:B------:R-:W-:Y:S02]  /*c6a0*/  LEA R20, R61, R5, 0x1 ;  /* 0x000000053d147211 */ /* 0x000fe400078e08ff */
[----:B0-----:R-:W-:-:S03]  /*c6b0*/  LEA R26, P3, R42, R0, 0x1 ;  /* 0x000000002a1a7211 */ /* 0x001fc600078608ff */
[----:B------:R-:W-:Y:S01]  /*c6c0*/  IMAD R28, R61, 0x2, R20 ;  /* 0x000000023d1c7824 */ /* 0x000fe200078e0214 */
[----:B------:R-:W-:Y:S02]  /*c6d0*/  LEA.HI.X.SX32 R27, R42, R2, 0x1, P3 ;  /* 0x000000022a1b7211 */ /* 0x000fe400018f0eff */
[----:B------:R-:W-:Y:S01]  /*c6e0*/  LEA R34, P3, R41, R0, 0x1 ;  /* 0x0000000029227211 */ /* 0x000fe200078608ff */
[----:B------:R0:W-:Y:S01]  /*c6f0*/  STG.E.U16 [R38.64], R8 ;  /* 0x0000000826007986 */ /* 0x0001e2000c101504 */
[----:B------:R-:W-:Y:S02]  /*c700*/  IMAD R19, R61, 0x2, R28 ;  /* 0x000000023d137824 */ /* 0x000fe400078e021c */
[----:B------:R-:W-:Y:S01]  /*c710*/  LEA.HI.X.SX32 R35, R41, R2, 0x1, P3 ;  /* 0x0000000229237211 */ /* 0x000fe200018f0eff */
[----:B------:R1:W-:Y:S01]  /*c720*/  STG.E.U16 [R26.64], R43 ;  /* 0x0000002b1a007986 */ /* 0x0003e2000c101504 */
[----:B0-----:R-:W-:Y:S02]  /*c730*/  PRMT R39, R12, 0x7632, R39 ;  /* 0x000076320c277816 */ /* 0x001fe40000000027 */
[----:B-1----:R-:W-:Y:S01]  /*c740*/  LEA R26, P3, R37, R0, 0x1 ;  /* 0x00000000251a7211 */ /* 0x002fe200078608ff */
[----:B------:R-:W-:-:S03]  /*c750*/  IMAD R12, R61, 0x2, R19 ;  /* 0x000000023d0c7824 */ /* 0x000fc600078e0213 */
[----:B------:R-:W-:Y:S01]  /*c760*/  LEA.HI.X.SX32 R27, R37, R2, 0x1, P3 ;  /* 0x00000002251b7211 */ /* 0x000fe200018f0eff */
[----:B------:R0:W-:Y:S01]  /*c770*/  STG.E.U16 [R34.64], R39 ;  /* 0x0000002722007986 */ /* 0x0001e2000c101504 */
[----:B------:R-:W-:-:S03]  /*c780*/  LEA R38, P4, R40, R0, 0x1 ;  /* 0x0000000028267211 */ /* 0x000fc600078808ff */
[----:B------:R1:W-:Y:S01]  /*c790*/  STG.E.U16 [R26.64], R29 ;  /* 0x0000001d1a007986 */ /* 0x0003e2000c101504 */
[----:B0-----:R-:W-:Y:S02]  /*c7a0*/  LEA R34, P3, R7, R0, 0x1 ;  /* 0x0000000007227211 */ /* 0x001fe400078608ff */
[----:B-1----:R-:W-:Y:S02]  /*c7b0*/  LEA R27, R61, R12, 0x1 ;  /* 0x0000000c3d1b7211 */ /* 0x002fe400078e08ff */
[-C--:B------:R-:W-:Y:S02]  /*c7c0*/  LEA.HI.X.SX32 R39, R40, R2.reuse, 0x1, P4 ;  /* 0x0000000228277211 */ /* 0x080fe400020f0eff */
[----:B------:R-:W-:Y:S01]  /*c7d0*/  LEA.HI.X.SX32 R35, R7, R2, 0x1, P3 ;  /* 0x0000000207237211 */ /* 0x000fe200018f0eff */
[----:B------:R-:W-:Y:S01]  /*c7e0*/  IMAD R7, R61, 0x2, R27 ;  /* 0x000000023d077824 */ /* 0x000fe200078e021b */
[-C--:B------:R-:W-:Y:S01]  /*c7f0*/  LEA R56, P3, R17, R0.reuse, 0x1 ;  /* 0x0000000011387211 */ /* 0x080fe200078608ff */
[----:B------:R0:W-:Y:S01]  /*c800*/  STG.E.U16 [R38.64], R21 ;  /* 0x0000001526007986 */ /* 0x0001e2000c101504 */
[----:B------:R-:W-:Y:S01]  /*c810*/  LEA R42, P5, R18, R0, 0x1 ;  /* 0x00000000122a7211 */ /* 0x000fe200078a08ff */
[----:B------:R-:W-:Y:S01]  /*c820*/  IMAD R26, R61, 0x2, R7 ;  /* 0x000000023d1a7824 */ /* 0x000fe200078e0207 */
[----:B------:R-:W-:-:S02]  /*c830*/  LEA.HI.X.SX32 R57, R17, R2, 0x1, P3 ;  /* 0x0000000211397211 */ /* 0x000fc400018f0eff */
[CC--:B------:R-:W-:Y:S01]  /*c840*/  LEA R46, P3, R32.reuse, R0.reuse, 0x1 ;  /* 0x00000000202e7211 */ /* 0x0c0fe200078608ff */
[----:B------:R1:W-:Y:S01]  /*c850*/  STG.E.U16 [R34.64], R9 ;  /* 0x0000000922007986 */ /* 0x0003e2000c101504 */
[----:B------:R-:W-:Y:S01]  /*c860*/  IMAD R17, R61, 0x2, R26 ;  /* 0x000000023d117824 */ /* 0x000fe200078e021a */
[C---:B0-----:R-:W-:Y:S02]  /*c870*/  LEA R38, P4, R3.reuse, R0, 0x1 ;  /* 0x0000000003267211 */ /* 0x041fe400078808ff */
[-C--:B------:R-:W-:Y:S02]  /*c880*/  LEA.HI.X.SX32 R47, R32, R2.reuse, 0x1, P3 ;  /* 0x00000002202f7211 */ /* 0x080fe400018f0eff */
[-C--:B------:R-:W-:Y:S02]  /*c890*/  LEA.HI.X.SX32 R39, R3, R2.reuse, 0x1, P4 ;  /* 0x0000000203277211 */ /* 0x080fe400020f0eff */
[----:B------:R-:W-:Y:S02]  /*c8a0*/  LEA.HI.X.SX32 R43, R18, R2, 0x1, P5 ;  /* 0x00000002122b7211 */ /* 0x000fe400028f0eff */
[----:B-1----:R-:W-:-:S02]  /*c8b0*/  LEA R34, P4, R33, R0, 0x1 ;  /* 0x0000000021227211 */ /* 0x002fc400078808ff */
[CC--:B------:R-:W-:Y:S02]  /*c8c0*/  LEA R32, P5, R36.reuse, R0.reuse, 0x1 ;  /* 0x0000000024207211 */ /* 0x0c0fe400078a08ff */
[----:B------:R-:W-:Y:S02]  /*c8d0*/  LEA R3, R61, R17, 0x1 ;  /* 0x000000113d037211 */ /* 0x000fe400078e08ff */
[----:B------:R-:W-:Y:S02]  /*c8e0*/  LEA R40, P3, R25, R0, 0x1 ;  /* 0x0000000019287211 */ /* 0x000fe400078608ff */
[-C--:B------:R-:W-:Y:S02]  /*c8f0*/  LEA.HI.X.SX32 R35, R33, R2.reuse, 0x1, P4 ;  /* 0x0000000221237211 */ /* 0x080fe400020f0eff */
[----:B------:R-:W-:Y:S02]  /*c900*/  LEA.HI.X.SX32 R33, R36, R2, 0x1, P5 ;  /* 0x0000000224217211 */ /* 0x000fe400028f0eff */
[----:B------:R-:W-:Y:S01]  /*c910*/  LEA R50, P5, R49, R0, 0x1 ;  /* 0x0000000031327211 */ /* 0x000fe200078a08ff */
[----:B------:R-:W-:Y:S01]  /*c920*/  IMAD R18, R61, 0x2, R3 ;  /* 0x000000023d127824 */ /* 0x000fe200078e0203 */
[----:B------:R-:W-:-:S02]  /*c930*/  LEA.HI.X.SX32 R41, R25, R2, 0x1, P3 ;  /* 0x0000000219297211 */ /* 0x000fc400018f0eff */
[-C--:B------:R-:W-:Y:S02]  /*c940*/  LEA R36, P3, R16, R0.reuse, 0x1 ;  /* 0x0000000010247211 */ /* 0x080fe400078608ff */
[----:B------:R-:W-:Y:S02]  /*c950*/  LEA R44, P4, R24, R0, 0x1 ;  /* 0x00000000182c7211 */ /* 0x000fe400078808ff */
[-C--:B------:R-:W-:Y:S01]  /*c960*/  LEA.HI.X.SX32 R51, R49, R2.reuse, 0x1, P5 ;  /* 0x0000000231337211 */ /* 0x080fe200028f0eff */
[----:B------:R-:W-:Y:S01]  /*c970*/  IMAD R25, R61, 0x2, R18 ;  /* 0x000000023d197824 */ /* 0x000fe200078e0212 */
[-C--:B------:R-:W-:Y:S02]  /*c980*/  LEA.HI.X.SX32 R37, R16, R2.reuse, 0x1, P3 ;  /* 0x0000000210257211 */ /* 0x080fe400018f0eff */
[----:B------:R-:W-:Y:S01]  /*c990*/  LEA.HI.X.SX32 R45, R24, R2, 0x1, P4 ;  /* 0x00000002182d7211 */ /* 0x000fe200020f0eff */
[----:B------:R0:W-:Y:S01]  /*c9a0*/  STL.64 [R1+0x100], R50 ;  /* 0x0001003201007387 */ /* 0x0001e20000100a00 */
[----:B------:R-:W-:-:S02]  /*c9b0*/  LEA R54, P3, R4, R0, 0x1 ;  /* 0x0000000004367211 */ /* 0x000fc400078608ff */
[----:B------:R-:W-:Y:S01]  /*c9c0*/  LEA R52, P4, R6, R0, 0x1 ;  /* 0x0000000006347211 */ /* 0x000fe200078808ff */
[C---:B------:R-:W-:Y:S01]  /*c9d0*/  IMAD R8, R61.reuse, 0x2, R25 ;  /* 0x000000023d087824 */ /* 0x040fe200078e0219 */
[-C--:B------:R-:W-:Y:S02]  /*c9e0*/  LEA.HI.X.SX32 R55, R4, R2.reuse, 0x1, P3 ;  /* 0x0000000204377211 */ /* 0x080fe400018f0eff */
[----:B------:R-:W-:Y:S02]  /*c9f0*/  LEA.HI.X.SX32 R53, R6, R2, 0x1, P4 ;  /* 0x0000000206357211 */ /* 0x000fe400020f0eff */
[C---:B0-----:R-:W-:Y:S01]  /*ca00*/  LEA R50, P5, R48.reuse, R0, 0x1 ;  /* 0x0000000030327211 */ /* 0x041fe200078a08ff */
[----:B------:R0:W-:Y:S01]  /*ca10*/  STL.64 [R1+0xf8], R54 ;  /* 0x0000f83601007387 */ /* 0x0001e20000100a00 */
[C---:B------:R-:W-:Y:S02]  /*ca20*/  LEA R24, R61.reuse, R8, 0x1 ;  /* 0x000000083d187211 */ /* 0x040fe400078e08ff */
[----:B------:R-:W-:Y:S01]  /*ca30*/  LEA.HI.X.SX32 R51, R48, R2, 0x1, P5 ;  /* 0x0000000230337211 */ /* 0x000fe200028f0eff */
[----:B------:R1:W-:Y:S02]  /*ca40*/  STL.64 [R1+0xf0], R52 ;  /* 0x0000f03401007387 */ /* 0x0003e40000100a00 */
[----:B------:R-:W-:-:S02]  /*ca50*/  IMAD R16, R61, 0x2, R24 ;  /* 0x000000023d107824 */ /* 0x000fc400078e0218 */
[----:B------:R2:W-:Y:S01]  /*ca60*/  STL.64 [R1+0xe8], R50 ;  /* 0x0000e83201007387 */ /* 0x0005e20000100a00 */
[CC--:B0-----:R-:W-:Y:S02]  /*ca70*/  LEA R54, P3, R5.reuse, R0.reuse, 0x1 ;  /* 0x0000000005367211 */ /* 0x0c1fe400078608ff */
[----:B-1----:R-:W-:Y:S02]  /*ca80*/  LEA R52, P4, R20, R0, 0x1 ;  /* 0x0000000014347211 */ /* 0x002fe400078808ff */
[----:B------:R-:W-:Y:S02]  /*ca90*/  LEA.HI.X.SX32 R55, R5, R2, 0x1, P3 ;  /* 0x0000000205377211 */ /* 0x000fe400018f0eff */
[----:B--2---:R-:W-:Y:S02]  /*caa0*/  LEA R50, P5, R28, R0, 0x1 ;  /* 0x000000001c327211 */ /* 0x004fe400078a08ff */
[-C--:B------:R-:W-:Y:S01]  /*cab0*/  LEA.HI.X.SX32 R53, R20, R2.reuse, 0x1, P4 ;  /* 0x0000000214357211 */ /* 0x080fe200020f0eff */
[C---:B------:R-:W-:Y:S01]  /*cac0*/  IMAD R4, R61.reuse, 0x2, R16 ;  /* 0x000000023d047824 */ /* 0x040fe200078e0210 */
[----:B------:R-:W-:Y:S01]  /*cad0*/  LEA.HI.X.SX32 R51, R28, R2, 0x1, P5 ;  /* 0x000000021c337211 */ /* 0x000fe200028f0eff */
[----:B------:R-:W-:Y:S02]  /*cae0*/  STL.64 [R1+0xe0], R54 ;  /* 0x0000e03601007387 */ /* 0x000fe40000100a00 */
[----:B------:R-:W-:-:S02]  /*caf0*/  IMAD R6, R61, 0x2, R4 ;  /* 0x000000023d067824 */ /* 0x000fc400078e0204 */
[----:B------:R0:W-:Y:S01]  /*cb00*/  STL.64 [R1+0xd8], R52 ;  /* 0x0000d83401007387 */ /* 0x0001e20000100a00 */
[----:B------:R-:W-:-:S03]  /*cb10*/  LEA R48, P5, R27, R0, 0x1 ;  /* 0x000000001b307211 */ /* 0x000fc600078a08ff */
[----:B------:R1:W-:Y:S01]  /*cb20*/  STL.64 [R1+0xd0], R50 ;  /* 0x0000d03201007387 */ /* 0x0003e20000100a00 */
[----:B------:R-:W-:Y:S02]  /*cb30*/  LEA R20, R61, R6, 0x1 ;  /* 0x000000063d147211 */ /* 0x000fe400078e08ff */
[CC--:B0-----:R-:W-:Y:S02]  /*cb40*/  LEA R52, P3, R19.reuse, R0.reuse, 0x1 ;  /* 0x0000000013347211 */ /* 0x0c1fe400078608ff */
[C---:B-1----:R-:W-:Y:S02]  /*cb50*/  LEA R50, P4, R12.reuse, R0, 0x1 ;  /* 0x000000000c327211 */ /* 0x042fe400078808ff */
[-C--:B------:R-:W-:Y:S02]  /*cb60*/  LEA.HI.X.SX32 R53, R19, R2.reuse, 0x1, P3 ;  /* 0x0000000213357211 */ /* 0x080fe400018f0eff */
[-C--:B------:R-:W-:Y:S02]  /*cb70*/  LEA.HI.X.SX32 R51, R12, R2.reuse, 0x1, P4 ;  /* 0x000000020c337211 */ /* 0x080fe400020f0eff */
[----:B------:R-:W-:Y:S01]  /*cb80*/  LEA.HI.X.SX32 R49, R27, R2, 0x1, P5 ;  /* 0x000000021b317211 */ /* 0x000fe200028f0eff */
[----:B------:R0:W-:Y:S01]  /*cb90*/  STL.64 [R1+0xc8], R52 ;  /* 0x0000c83401007387 */ /* 0x0001e20000100a00 */
[----:B------:R-:W-:-:S03]  /*cba0*/  IMAD R5, R61, 0x2, R20 ;  /* 0x000000023d057824 */ /* 0x000fc600078e0214 */
[----:B------:R1:W-:Y:S01]  /*cbb0*/  STL.64 [R1+0xc0], R50 ;  /* 0x0000c03201007387 */ /* 0x0003e20000100a00 */
[----:B------:R-:W-:-:S03]  /*cbc0*/  IMAD R12, R61, 0x2, R5 ;  /* 0x000000023d0c7824 */ /* 0x000fc600078e0205 */
[----:B------:R2:W-:Y:S01]  /*cbd0*/  STL.64 [R1+0xb8], R48 ;  /* 0x0000b83001007387 */ /* 0x0005e20000100a00 */
[CC--:B0-----:R-:W-:Y:S02]  /*cbe0*/  LEA R52, P3, R7.reuse, R0.reuse, 0x1 ;  /* 0x0000000007347211 */ /* 0x0c1fe400078608ff */
[C---:B-1----:R-:W-:Y:S02]  /*cbf0*/  LEA R50, P4, R26.reuse, R0, 0x1 ;  /* 0x000000001a327211 */ /* 0x042fe400078808ff */
[----:B------:R-:W-:Y:S02]  /*cc00*/  LEA.HI.X.SX32 R53, R7, R2, 0x1, P3 ;  /* 0x0000000207357211 */ /* 0x000fe400018f0eff */
[C---:B--2---:R-:W-:Y:S02]  /*cc10*/  LEA R48, P5, R17.reuse, R0, 0x1 ;  /* 0x0000000011307211 */ /* 0x044fe400078a08ff */
[-C--:B------:R-:W-:Y:S02]  /*cc20*/  LEA.HI.X.SX32 R51, R26, R2.reuse, 0x1, P4 ;  /* 0x000000021a337211 */ /* 0x080fe400020f0eff */
[----:B------:R-:W-:Y:S01]  /*cc30*/  LEA.HI.X.SX32 R49, R17, R2, 0x1, P5 ;  /* 0x0000000211317211 */ /* 0x000fe200028f0eff */
[C---:B------:R-:W-:Y:S01]  /*cc40*/  IMAD R19, R61.reuse, 0x2, R12 ;  /* 0x000000023d137824 */ /* 0x040fe200078e020c */
[----:B------:R-:W-:Y:S04]  /*cc50*/  STL.64 [R1+0xb0], R52 ;  /* 0x0000b03401007387 */ /* 0x000fe80000100a00 */
[----:B------:R0:W-:Y:S01]  /*cc60*/  STL.64 [R1+0xa8], R50 ;  /* 0x0000a83201007387 */ /* 0x0001e20000100a00 */
[----:B------:R-:W-:-:S03]  /*cc70*/  LEA R7, R61, R19, 0x1 ;  /* 0x000000133d077211 */ /* 0x000fc600078e08ff */
[----:B------:R1:W-:Y:S01]  /*cc80*/  STL.64 [R1+0xa0], R48 ;  /* 0x0000a03001007387 */ /* 0x0003e20000100a00 */
[-C--:B------:R-:W-:Y:S02]  /*cc90*/  LEA R26, P5, R25, R0.reuse, 0x1 ;  /* 0x00000000191a7211 */ /* 0x080fe400078a08ff */
[CC--:B0-----:R-:W-:Y:S02]  /*cca0*/  LEA R50, P3, R3.reuse, R0.reuse, 0x1 ;  /* 0x0000000003327211 */ /* 0x0c1fe400078608ff */
[C---:B-1----:R-:W-:Y:S02]  /*ccb0*/  LEA R48, P4, R18.reuse, R0, 0x1 ;  /* 0x0000000012307211 */ /* 0x042fe400078808ff */
[-C--:B------:R-:W-:Y:S02]  /*ccc0*/  LEA.HI.X.SX32 R51, R3, R2.reuse, 0x1, P3 ;  /* 0x0000000203337211 */ /* 0x080fe400018f0eff */
[-C--:B------:R-:W-:Y:S01]  /*ccd0*/  LEA.HI.X.SX32 R49, R18, R2.reuse, 0x1, P4 ;  /* 0x0000000212317211 */ /* 0x080fe200020f0eff */
[----:B------:R-:W-:Y:S01]  /*cce0*/  IMAD R17, R61, 0x2, R7 ;  /* 0x000000023d117824 */ /* 0x000fe200078e0207 */
[----:B------:R-:W-:Y:S01]  /*ccf0*/  LEA.HI.X.SX32 R27, R25, R2, 0x1, P5 ;  /* 0x00000002191b7211 */ /* 0x000fe200028f0eff */
[----:B------:R0:W-:Y:S02]  /*cd00*/  STL.64 [R1+0x98], R50 ;  /* 0x0000983201007387 */ /* 0x0001e40000100a00 */
[----:B------:R-:W-:-:S02]  /*cd10*/  IMAD R18, R61, 0x2, R17 ;  /* 0x000000023d127824 */ /* 0x000fc400078e0211 */
[----:B------:R1:W-:Y:S04]  /*cd20*/  STL.64 [R1+0x90], R48 ;  /* 0x0000903001007387 */ /* 0x0003e80000100a00 */
[----:B------:R2:W-:Y:S01]  /*cd30*/  STL.64 [R1+0x88], R26 ;  /* 0x0000881a01007387 */ /* 0x0005e20000100a00 */
[-C--:B0-----:R-:W-:Y:S02]  /*cd40*/  LEA R50, P3, R8, R0.reuse, 0x1 ;  /* 0x0000000008327211 */ /* 0x081fe400078608ff */
[----:B-1----:R-:W-:Y:S01]  /*cd50*/  LEA R48, P4, R24, R0, 0x1 ;  /* 0x0000000018307211 */ /* 0x002fe200078808ff */
[----:B------:R-:W-:Y:S01]  /*cd60*/  IMAD R3, R61, 0x2, R18 ;  /* 0x000000023d037824 */ /* 0x000fe200078e0212 */
[----:B------:R-:W-:Y:S02]  /*cd70*/  LEA.HI.X.SX32 R51, R8, R2, 0x1, P3 ;  /* 0x0000000208337211 */ /* 0x000fe400018f0eff */
[----:B--2---:R-:W-:-:S02]  /*cd80*/  LEA R26, P5, R16, R0, 0x1 ;  /* 0x00000000101a7211 */ /* 0x004fc400078a08ff */
[-C--:B------:R-:W-:Y:S02]  /*cd90*/  LEA.HI.X.SX32 R49, R24, R2.reuse, 0x1, P4 ;  /* 0x0000000218317211 */ /* 0x080fe400020f0eff */
[----:B------:R-:W-:Y:S01]  /*cda0*/  LEA.HI.X.SX32 R27, R16, R2, 0x1, P5 ;  /* 0x00000002101b7211 */ /* 0x000fe200028f0eff */
[----:B------:R-:W-:Y:S01]  /*cdb0*/  STL.64 [R1+0x80], R50 ;  /* 0x0000803201007387 */ /* 0x000fe20000100a00 */
[----:B------:R-:W-:-:S03]  /*cdc0*/  LEA R8, R61, R3, 0x1 ;  /* 0x000000033d087211 */ /* 0x000fc600078e08ff */
[----:B------:R0:W-:Y:S01]  /*cdd0*/  STL.64 [R1+0x78], R48 ;  /* 0x0000783001007387 */ /* 0x0001e20000100a00 */
[----:B------:R-:W-:-:S03]  /*cde0*/  LEA R24, P5, R20, R0, 0x1 ;  /* 0x0000000014187211 */ /* 0x000fc600078a08ff */
[----:B------:R1:W-:Y:S01]  /*cdf0*/  STL.64 [R1+0x70], R26 ;  /* 0x0000701a01007387 */ /* 0x0003e20000100a00 */
[C---:B------:R-:W-:Y:S01]  /*ce00*/  IMAD R16, R61.reuse, 0x2, R8 ;  /* 0x000000023d107824 */ /* 0x040fe200078e0208 */
[-C--:B0-----:R-:W-:Y:S02]  /*ce10*/  LEA R48, P3, R4, R0.reuse, 0x1 ;  /* 0x0000000004307211 */ /* 0x081fe400078608ff */
[----:B-1----:R-:W-:Y:S02]  /*ce20*/  LEA R26, P4, R6, R0, 0x1 ;  /* 0x00000000061a7211 */ /* 0x002fe400078808ff */
[-C--:B------:R-:W-:Y:S02]  /*ce30*/  LEA.HI.X.SX32 R49, R4, R2.reuse, 0x1, P3 ;  /* 0x0000000204317211 */ /* 0x080fe400018f0eff */
[-C--:B------:R-:W-:Y:S01]  /*ce40*/  LEA.HI.X.SX32 R27, R6, R2.reuse, 0x1, P4 ;  /* 0x00000002061b7211 */ /* 0x080fe200020f0eff */
[C---:B------:R-:W-:Y:S01]  /*ce50*/  IMAD R4, R61.reuse, 0x2, R16 ;  /* 0x000000023d047824 */ /* 0x040fe200078e0210 */
[----:B------:R-:W-:Y:S01]  /*ce60*/  LEA.HI.X.SX32 R25, R20, R2, 0x1, P5 ;  /* 0x0000000214197211 */ /* 0x000fe200028f0eff */
[----:B------:R0:W-:Y:S02]  /*ce70*/  STL.64 [R1+0x68], R48 ;  /* 0x0000683001007387 */ /* 0x0001e40000100a00 */
[----:B------:R-:W-:-:S02]  /*ce80*/  IMAD R6, R61, 0x2, R4 ;  /* 0x000000023d067824 */ /* 0x000fc400078e0204 */
[----:B------:R1:W-:Y:S04]  /*ce90*/  STL.64 [R1+0x60], R26 ;  /* 0x0000601a01007387 */ /* 0x0003e80000100a00 */
[----:B------:R2:W-:Y:S01]  /*cea0*/  STL.64 [R1+0x58], R24 ;  /* 0x0000581801007387 */ /* 0x0005e20000100a00 */
[CC--:B0-----:R-:W-:Y:S02]  /*ceb0*/  LEA R48, P3, R5.reuse, R0.reuse, 0x1 ;  /* 0x0000000005307211 */ /* 0x0c1fe400078608ff */
[----:B-1----:R-:W-:Y:S02]  /*cec0*/  LEA R26, P4, R12, R0, 0x1 ;  /* 0x000000000c1a7211 */ /* 0x002fe400078808ff */
[----:B------:R-:W-:Y:S02]  /*ced0*/  LEA.HI.X.SX32 R49, R5, R2, 0x1, P3 ;  /* 0x0000000205317211 */ /* 0x000fe400018f0eff */
[----:B--2---:R-:W-:-:S02]  /*cee0*/  LEA R24, P5, R19, R0, 0x1 ;  /* 0x0000000013187211 */ /* 0x004fc400078a08ff */
[----:B------:R-:W-:Y:S02]  /*cef0*/  LEA.HI.X.SX32 R27, R12, R2, 0x1, P4 ;  /* 0x000000020c1b7211 */ /* 0x000fe400020f0eff */
[----:B------:R-:W-:Y:S01]  /*cf00*/  LEA R12, R61, R6, 0x1 ;  /* 0x000000063d0c7211 */ /* 0x000fe200078e08ff */
[----:B------:R0:W-:Y:S01]  /*cf10*/  STL.64 [R1+0x50], R48 ;  /* 0x0000503001007387 */ /* 0x0001e20000100a00 */
[----:B------:R-:W-:-:S03]  /*cf20*/  LEA.HI.X.SX32 R25, R19, R2, 0x1, P5 ;  /* 0x0000000213197211 */ /* 0x000fc600028f0eff */
[----:B------:R1:W-:Y:S01]  /*cf30*/  STL.64 [R1+0x48], R26 ;  /* 0x0000481a01007387 */ /* 0x0003e20000100a00 */
[----:B------:R-:W-:-:S03]  /*cf40*/  IMAD R5, R61, 0x2, R12 ;  /* 0x000000023d057824 */ /* 0x000fc600078e020c */
[----:B------:R2:W-:Y:S01]  /*cf50*/  STL.64 [R1+0x40], R24 ;  /* 0x0000401801007387 */ /* 0x0005e20000100a00 */
[-C--:B0-----:R-:W-:Y:S02]  /*cf60*/  LEA R48, P3, R7, R0.reuse, 0x1 ;  /* 0x0000000007307211 */ /* 0x081fe400078608ff */
[----:B-1----:R-:W-:Y:S02]  /*cf70*/  LEA R26, P4, R17, R0, 0x1 ;  /* 0x00000000111a7211 */ /* 0x002fe400078808ff */
[----:B------:R-:W-:Y:S02]  /*cf80*/  LEA.HI.X.SX32 R49, R7, R2, 0x1, P3 ;  /* 0x0000000207317211 */ /* 0x000fe400018f0eff */
[C---:B--2---:R-:W-:Y:S01]  /*cf90*/  LEA R24, P5, R18.reuse, R0, 0x1 ;  /* 0x0000000012187211 */ /* 0x044fe200078a08ff */
[----:B------:R-:W-:Y:S01]  /*cfa0*/  IMAD R7, R61, 0x2, R5 ;  /* 0x000000023d077824 */ /* 0x000fe200078e0205 */
[-C--:B------:R-:W-:Y:S01]  /*cfb0*/  LEA.HI.X.SX32 R27, R17, R2.reuse, 0x1, P4 ;  /* 0x00000002111b7211 */ /* 0x080fe200020f0eff */
[----:B------:R0:W-:Y:S01]  /*cfc0*/  STL.64 [R1+0x38], R48 ;  /* 0x0000383001007387 */ /* 0x0001e20000100a00 */
[----:B------:R-:W-:Y:S01]  /*cfd0*/  LEA.HI.X.SX32 R25, R18, R2, 0x1, P5 ;  /* 0x0000000212197211 */ /* 0x000fe200028f0eff */
[----:B------:R-:W-:-:S02]  /*cfe0*/  IMAD R17, R61, 0x2, R7 ;  /* 0x000000023d117824 */ /* 0x000fc400078e0207 */
[----:B------:R1:W-:Y:S04]  /*cff0*/  STL.64 [R1+0x30], R26 ;  /* 0x0000301a01007387 */ /* 0x0003e80000100a00 */
[----:B------:R2:W-:Y:S01]  /*d000*/  STL.64 [R1+0x28], R24 ;  /* 0x0000281801007387 */ /* 0x0005e20000100a00 */
[----:B0-----:R-:W-:-:S04]  /*d010*/  LEA R48, P3, R3, R0, 0x1 ;  /* 0x0000000003307211 */ /* 0x001fc800078608ff */
[----:B------:R-:W-:Y:S02]  /*d020*/  LEA.HI.X.SX32 R49, R3, R2, 0x1, P3 ;  /* 0x0000000203317211 */ /* 0x000fe400018f0eff */
[-C--:B-1----:R-:W-:Y:S02]  /*d030*/  LEA R26, P4, R8, R0.reuse, 0x1 ;  /* 0x00000000081a7211 */ /* 0x082fe400078808ff */
[C---:B--2---:R-:W-:Y:S02]  /*d040*/  LEA R24, P5, R16.reuse, R0, 0x1 ;  /* 0x0000000010187211 */ /* 0x044fe400078a08ff */
[C---:B------:R-:W-:Y:S02]  /*d050*/  LEA R3, R61.reuse, R17, 0x1 ;  /* 0x000000113d037211 */ /* 0x040fe400078e08ff */
[-C--:B------:R-:W-:Y:S02]  /*d060*/  LEA.HI.X.SX32 R25, R16, R2.reuse, 0x1, P5 ;  /* 0x0000000210197211 */ /* 0x080fe400028f0eff */
[----:B------:R-:W-:Y:S01]  /*d070*/  LEA.HI.X.SX32 R27, R8, R2, 0x1, P4 ;  /* 0x00000002081b7211 */ /* 0x000fe200020f0eff */
[C---:B------:R-:W-:Y:S01]  /*d080*/  IMAD R8, R61.reuse, 0x2, R3 ;  /* 0x000000023d087824 */ /* 0x040fe200078e0203 */
[C---:B------:R-:W-:Y:S01]  /*d090*/  LEA R58, P5, R12.reuse, R0, 0x1 ;  /* 0x000000000c3a7211 */ /* 0x040fe200078a08ff */
[----:B------:R0:W-:Y:S03]  /*d0a0*/  STL.64 [R1+0x20], R48 ;  /* 0x0000203001007387 */ /* 0x0001e60000100a00 */
[----:B------:R-:W-:Y:S01]  /*d0b0*/  LEA.HI.X.SX32 R59, R12, R2, 0x1, P5 ;  /* 0x000000020c3b7211 */ /* 0x000fe200028f0eff */
[----:B------:R1:W-:Y:S01]  /*d0c0*/  STL.64 [R1+0x10], R24 ;  /* 0x0000101801007387 */ /* 0x0003e20000100a00 */
[----:B------:R-:W-:Y:S01]  /*d0d0*/  IMAD R12, R61, 0x2, R8 ;  /* 0x000000023d0c7824 */ /* 0x000fe200078e0208 */
[----:B------:R-:W-:-:S02]  /*d0e0*/  LEA R18, P4, R6, R0, 0x1 ;  /* 0x0000000006127211 */ /* 0x000fc400078808ff */
[----:B------:R-:W-:Y:S02]  /*d0f0*/  STL.64 [R1+0x18], R26 ;  /* 0x0000181a01007387 */ /* 0x000fe40000100a00 */
[----:B------:R-:W-:Y:S01]  /*d100*/  LEA.HI.X.SX32 R19, R6, R2, 0x1, P4 ;  /* 0x0000000206137211 */ /* 0x000fe200020f0eff */
[----:B0-----:R-:W-:Y:S01]  /*d110*/  IMAD R49, R61, 0x2, R12 ;  /* 0x000000023d317824 */ /* 0x001fe200078e020c */
[----:B-1----:R-:W-:-:S04]  /*d120*/  LEA R24, P3, R4, R0, 0x1 ;  /* 0x0000000004187211 */ /* 0x002fc800078608ff */
[----:B------:R-:W-:Y:S02]  /*d130*/  LEA.HI.X.SX32 R25, R4, R2, 0x1, P3 ;  /* 0x0000000204197211 */ /* 0x000fe400018f0eff */
[-C--:B------:R-:W-:Y:S01]  /*d140*/  LEA R4, P3, R5, R0.reuse, 0x1 ;  /* 0x0000000005047211 */ /* 0x080fe200078608ff */
[----:B------:R0:W-:Y:S01]  /*d150*/  STL.64 [R1+0x240], R58 ;  /* 0x0002403a01007387 */ /* 0x0001e20000100a00 */
[-C--:B------:R-:W-:Y:S02]  /*d160*/  LEA R6, P4, R7, R0.reuse, 0x1 ;  /* 0x0000000007067211 */ /* 0x080fe400078808ff */
[----:B------:R-:W-:Y:S01]  /*d170*/  LEA R28, R61, R49, 0x1 ;  /* 0x000000313d1c7211 */ /* 0x000fe200078e08ff */
[----:B------:R1:W-:Y:S01]  /*d180*/  STL.64 [R1+0x8], R24 ;  /* 0x0000081801007387 */ /* 0x0003e20000100a00 */
[----:B------:R-:W-:Y:S02]  /*d190*/  LEA R16, P5, R17, R0, 0x1 ;  /* 0x0000000011107211 */ /* 0x000fe400078a08ff */
[----:B------:R-:W-:-:S02]  /*d1a0*/  LEA.HI.X.SX32 R5, R5, R2, 0x1, P3 ;  /* 0x0000000205057211 */ /* 0x000fc400018f0eff */
[-C--:B------:R-:W-:Y:S01]  /*d1b0*/  LEA.HI.X.SX32 R7, R7, R2.reuse, 0x1, P4 ;  /* 0x0000000207077211 */ /* 0x080fe200020f0eff */
[----:B0-----:R-:W2:Y:S01]  /*d1c0*/  LDL.LU.64 R58, [R1+0xe0] ;  /* 0x0000e000013a7983 */ /* 0x001ea20000300a00 */
[----:B------:R-:W-:-:S03]  /*d1d0*/  LEA.HI.X.SX32 R17, R17, R2, 0x1, P5 ;  /* 0x0000000211117211 */ /* 0x000fc600028f0eff */
[----:B------:R0:W-:Y:S01]  /*d1e0*/  STL.64 [R1], R18 ;  /* 0x0000001201007387 */ /* 0x0001e20000100a00 */
[-C--:B-1----:R-:W-:Y:S01]  /*d1f0*/  LEA R24, P4, R8, R0.reuse, 0x1 ;  /* 0x0000000008187211 */ /* 0x082fe200078808ff */
[----:B------:R-:W-:Y:S02]  /*d200*/  IMAD R20, R61, 0x2, R28 ;  /* 0x000000023d147824 */ /* 0x000fe400078e021c */
[----:B------:R1:W-:Y:S01]  /*d210*/  STL.64 [R1+0x248], R4 ;  /* 0x0002480401007387 */ /* 0x0003e20000100a00 */
[-C--:B------:R-:W-:Y:S02]  /*d220*/  LEA R26, P5, R12, R0.reuse, 0x1 ;  /* 0x000000000c1a7211 */ /* 0x080fe400078a08ff */
[C---:B0-----:R-:W-:Y:S02]  /*d230*/  LEA R18, P3, R3.reuse, R0, 0x1 ;  /* 0x0000000003127211 */ /* 0x041fe400078608ff */
[-C--:B------:R-:W-:Y:S01]  /*d240*/  LEA.HI.X.SX32 R25, R8, R2.reuse, 0x1, P4 ;  /* 0x0000000208197211 */ /* 0x080fe200020f0eff */
[----:B-1----:R-:W3:Y:S01]  /*d250*/  LDL.LU.64 R4, [R1+0xe8] ;  /* 0x0000e80001047983 */ /* 0x002ee20000300a00 */
[----:B------:R-:W-:Y:S01]  /*d260*/  LEA.HI.X.SX32 R19, R3, R2, 0x1, P3 ;  /* 0x0000000203137211 */ /* 0x000fe200018f0eff */
[----:B------:R-:W-:-:S02]  /*d270*/  IMAD R3, R61, 0x2, R20 ;  /* 0x000000023d037824 */ /* 0x000fc400078e0214 */
[----:B------:R0:W-:Y:S01]  /*d280*/  STL.64 [R1+0x250], R6 ;  /* 0x0002500601007387 */ /* 0x0001e20000100a00 */
[----:B------:R-:W-:Y:S02]  /*d290*/  LEA R48, P3, R49, R0, 0x1 ;  /* 0x0000000031307211 */ /* 0x000fe400078608ff */
[----:B------:R-:W-:Y:S02]  /*d2a0*/  LEA.HI.X.SX32 R27, R12, R2, 0x1, P5 ;  /* 0x000000020c1b7211 */ /* 0x000fe400028f0eff */
[-C--:B------:R-:W-:Y:S02]  /*d2b0*/  LEA R50, P4, R28, R0.reuse, 0x1 ;  /* 0x000000001c327211 */ /* 0x080fe400078808ff */
[-C--:B------:R-:W-:Y:S01]  /*d2c0*/  LEA R52, P5, R20, R0.reuse, 0x1 ;  /* 0x0000000014347211 */ /* 0x080fe200078a08ff */
[----:B0-----:R-:W4:Y:S04]  /*d2d0*/  LDL.LU.64 R6, [R1+0xf0] ;  /* 0x0000f00001067983 */ /* 0x001f280000300a00 */
[----:B------:R0:W-:Y:S01]  /*d2e0*/  STL.64 [R1+0x258], R16 ;  /* 0x0002581001007387 */ /* 0x0001e20000100a00 */
[----:B------:R-:W-:-:S02]  /*d2f0*/  LEA R54, P6, R3, R0, 0x1 ;  /* 0x0000000003367211 */ /* 0x000fc400078c08ff */
[-C--:B------:R-:W-:Y:S02]  /*d300*/  LEA.HI.X.SX32 R49, R49, R2.reuse, 0x1, P3 ;  /* 0x0000000231317211 */ /* 0x080fe400018f0eff */
[----:B------:R-:W-:Y:S01]  /*d310*/  PRMT R29, R29, 0x7632, R29 ;  /* 0x000076321d1d7816 */ /* 0x000fe2000000001d */
[----:B------:R-:W-:Y:S01]  /*d320*/  STG.E.U16 [R56.64], R13 ;  /* 0x0000000d38007986 */ /* 0x000fe2000c101504 */
[----:B------:R-:W-:-:S03]  /*d330*/  LEA.HI.X.SX32 R51, R28, R2, 0x1, P4 ;  /* 0x000000021c337211 */ /* 0x000fc600020f0eff */
[----:B0-----:R-:W2:Y:S04]  /*d340*/  LDL.LU.64 R16, [R1+0xf8] ;  /* 0x0000f80001107983 */ /* 0x001ea80000300a00 */
[----:B------:R0:W-:Y:S01]  /*d350*/  STL.64 [R1+0x260], R18 ;  /* 0x0002601201007387 */ /* 0x0001e20000100a00 */
[----:B------:R-:W-:Y:S02]  /*d360*/  PRMT R21, R21, 0x7632, R21 ;  /* 0x0000763215157816 */ /* 0x000fe40000000015 */
[-C--:B------:R-:W-:Y:S02]  /*d370*/  LEA.HI.X.SX32 R53, R20, R2.reuse, 0x1, P5 ;  /* 0x0000000214357211 */ /* 0x080fe400028f0eff */
[----:B------:R-:W-:Y:S02]  /*d380*/  PRMT R9, R9, 0x7632, R9 ;  /* 0x0000763209097816 */ /* 0x000fe40000000009 */
[----:B------:R-:W-:Y:S01]  /*d390*/  LEA.HI.X.SX32 R55, R3, R2, 0x1, P6 ;  /* 0x0000000203377211 */ /* 0x000fe200030f0eff */
[----:B0-----:R-:W2:Y:S04]  /*d3a0*/  LDL.LU.64 R18, [R1+0x100] ;  /* 0x0001000001127983 */ /* 0x001ea80000300a00 */
[----:B------:R0:W-:Y:S01]  /*d3b0*/  STL.64 [R1+0x268], R24 ;  /* 0x0002681801007387 */ /* 0x0001e20000100a00 */
[----:B------:R-:W-:-:S03]  /*d3c0*/  PRMT R13, R13, 0x7632, R13 ;  /* 0x000076320d0d7816 */ /* 0x000fc6000000000d */
[----:B------:R-:W-:Y:S04]  /*d3d0*/  STG.E.U16 [R46.64], R29 ;  /* 0x0000001d2e007986 */ /* 0x000fe8000c101504 */
[----:B0-----:R-:W3:Y:S04]  /*d3e0*/  LDL.LU R24, [R1+0x10c] ;  /* 0x00010c0001187983 */ /* 0x001ee80000300800 */
[----:B------:R-:W3:Y:S04]  /*d3f0*/  LDL.LU R25, [R1+0x110] ;  /* 0x0001100001197983 */ /* 0x000ee80000300800 */
[----:B------:R-:W-:Y:S04]  /*d400*/  STL.64 [R1+0x270], R26 ;  /* 0x0002701a01007387 */ /* 0x000fe80000100a00 */
[----:B------:R-:W-:Y:S04]  /*d410*/  STL.64 [R1+0x278], R48 ;  /* 0x0002783001007387 */ /* 0x000fe80000100a00 */
[----:B------:R-:W-:Y:S04]  /*d420*/  STL.64 [R1+0x280], R50 ;  /* 0x0002803201007387 */ /* 0x000fe80000100a00 */
[----:B------:R-:W-:Y:S04]  /*d430*/  STG.E.U16 [R38.64], R21 ;  /* 0x0000001526007986 */ /* 0x000fe8000c101504 */
[----:B------:R-:W-:Y:S04]  /*d440*/  STL.64 [R1+0x288], R52 ;  /* 0x0002883401007387 */ /* 0x000fe80000100a00 */
[----:B------:R-:W-:Y:S01]  /*d450*/  STG.E.U16 [R42.64], R9 ;  /* 0x000000092a007986 */ /* 0x000fe2000c101504 */
[----:B------:R-:W-:-:S03]  /*d460*/  LOP3.LUT R12, R60, 0x20, RZ, 0x3c, !PT ;  /* 0x000000203c0c7812 */ /* 0x000fc600078e3cff */
[----:B------:R0:W-:Y:S04]  /*d470*/  STL.64 [R1+0x290], R54 ;  /* 0x0002903601007387 */ /* 0x0001e80000100a00 */
[----:B------:R-:W-:Y:S04]  /*d480*/  STG.E.U16 [R40.64], R13 ;  /* 0x0000000d28007986 */ /* 0x000fe8000c101504 */
[----:B------:R-:W3:Y:S04]  /*d490*/  LDL.LU.64 R56, [R1+0xd8] ;  /* 0x0000d80001387983 */ /* 0x000ee80000300a00 */
[----:B------:R-:W-:Y:S04]  /*d4a0*/  STG.E.U16 [R34.64], R30 ;  /* 0x0000001e22007986 */ /* 0x000fe8000c101504 */
[----:B------:R-:W-:Y:S04]  /*d4b0*/  STG.E.U16 [R32.64], R22 ;  /* 0x0000001620007986 */ /* 0x000fe8000c101504 */
[----:B------:R1:W-:Y:S04]  /*d4c0*/  LDS.128 R32, [R60] ;  /* 0x000000003c207984 */ /* 0x0003e80000000c00 */
[----:B0-----:R-:W3:Y:S04]  /*d4d0*/  LDL.LU.64 R54, [R1+0xd0] ;  /* 0x0000d00001367983 */ /* 0x001ee80000300a00 */
[----:B-1----:R-:W3:Y:S01]  /*d4e0*/  LDL.LU.64 R60, [R1+0xc8] ;  /* 0x0000c800013c7983 */ /* 0x002ee20000300a00 */
[----:B------:R-:W-:-:S02]  /*d4f0*/  PRMT R30, R30, 0x7632, R30 ;  /* 0x000076321e1e7816 */ /* 0x000fc4000000001e */
[----:B------:R-:W-:Y:S01]  /*d500*/  PRMT R22, R22, 0x7632, R22 ;  /* 0x0000763216167816 */ /* 0x000fe20000000016 */
[----:B------:R0:W-:Y:S04]  /*d510*/  STG.E.U16 [R36.64], R10 ;  /* 0x0000000a24007986 */ /* 0x0001e8000c101504 */
[----:B------:R1:W-:Y:S04]  /*d520*/  STG.E.U16 [R44.64], R14 ;  /* 0x0000000e2c007986 */ /* 0x0003e8000c101504 */
[----:B------:R-:W3:Y:S01]  /*d530*/  LDL.LU.64 R52, [R1+0xc0] ;  /* 0x0000c00001347983 */ /* 0x000ee20000300a00 */
[----:B0-----:R-:W-:-:S03]  /*d540*/  PRMT R10, R10, 0x7632, R10 ;  /* 0x000076320a0a7816 */ /* 0x001fc6000000000a */
[----:B------:R-:W3:Y:S01]  /*d550*/  LDL.LU.64 R50, [R1+0xb8] ;  /* 0x0000b80001327983 */ /* 0x000ee20000300a00 */
[----:B-1----:R-:W-:-:S03]  /*d560*/  PRMT R14, R14, 0x7632, R14 ;  /* 0x000076320e0e7816 */ /* 0x002fc6000000000e */
[----:B------:R0:W1:Y:S01]  /*d570*/  LDS.128 R36, [R12] ;  /* 0x000000000c247984 */ /* 0x0000620000000c00 */
[----:B------:R-:W-:-:S03]  /*d580*/  PRMT R8, R31, 0x7632, R8 ;  /* 0x000076321f087816 */ /* 0x000fc60000000008 */
[----:B------:R-:W3:Y:S04]  /*d590*/  LDL.LU.64 R48, [R1+0xb0] ;  /* 0x0000b00001307983 */ /* 0x000ee80000300a00 */
[----:B0-----:R-:W3:Y:S04]  /*d5a0*/  LDL.LU.64 R12, [R1+0x90] ;  /* 0x00009000010c7983 */ /* 0x001ee80000300a00 */
[----:B------:R-:W3:Y:S01]  /*d5b0*/  LDL.LU.64 R26, [R1+0x88] ;  /* 0x00008800011a7983 */ /* 0x000ee20000300a00 */
[----:B------:R-:W-:Y:S02]  /*d5c0*/  PRMT R3, R23, 0x7632, R3 ;  /* 0x0000763217037816 */ /* 0x000fe40000000003 */
[----:B------:R-:W-:Y:S01]  /*d5d0*/  PRMT R0, R15, 0x7632, R0 ;  /* 0x000076320f007816 */ /* 0x000fe20000000000 */
[----:B--2---:R-:W-:Y:S04]  /*d5e0*/  STG.E.U16 [R18.64], R30 ;  /* 0x0000001e12007986 */ /* 0x004fe8000c101504 */
[----:B------:R-:W-:Y:S04]  /*d5f0*/  STG.E.U16 [R16.64], R22 ;  /* 0x0000001610007986 */ /* 0x000fe8000c101504 */
[----:B----4-:R-:W-:Y:S04]  /*d600*/  STG.E.U16 [R6.64], R10 ;  /* 0x0000000a06007986 */ /* 0x010fe8000c101504 */
[----:B---3--:R-:W-:Y:S04]  /*d610*/  STG.E.U16 [R4.64], R14 ;  /* 0x0000000e04007986 */ /* 0x008fe8000c101504 */
[----:B------:R-:W0:Y:S04]  /*d620*/  LDS.128 R40, [R24] ;  /* 0x0000000018287984 */ /* 0x000e280000000c00 */
[----:B------:R2:W3:Y:S04]  /*d630*/  LDS.128 R44, [R25] ;  /* 0x00000000192c7984 */ /* 0x0004e80000000c00 */
[----:B------:R4:W-:Y:S04]  /*d640*/  STG.E.U16 [R58.64], R31 ;  /* 0x0000001f3a007986 */ /* 0x0009e8000c101504 */
[----:B--2---:R-:W2:Y:S04]  /*d650*/  LDL.LU.64 R24, [R1+0x80] ;  /* 0x0000800001187983 */ /* 0x004ea80000300a00 */
[----:B----4-:R-:W4:Y:S04]  /*d660*/  LDL.LU.64 R30, [R1+0x98] ;  /* 0x00009800011e7983 */ /* 0x010f280000300a00 */
[----:B------:R-:W2:Y:S04]  /*d670*/  LDL.LU.64 R18, [R1+0x78] ;  /* 0x0000780001127983 */ /* 0x000ea80000300a00 */
[----:B------:R-:W2:Y:S04]  /*d680*/  LDL.LU.64 R16, [R1+0x70] ;  /* 0x0000700001107983 */ /* 0x000ea80000300a00 */
[----:B------:R-:W2:Y:S04]  /*d690*/  LDL.LU.64 R6, [R1+0x68] ;  /* 0x0000680001067983 */ /* 0x000ea80000300a00 */
[----:B------:R-:W2:Y:S04]  /*d6a0*/  LDL.LU.64 R4, [R1+0x60] ;  /* 0x0000600001047983 */ /* 0x000ea80000300a00 */
[----:B------:R-:W2:Y:S04]  /*d6b0*/  LDL.LU.64 R58, [R1+0x58] ;  /* 0x00005800013a7983 */ /* 0x000ea80000300a00 */
[----:B------:R-:W2:Y:S04]  /*d6c0*/  LDL.LU.64 R20, [R1+0x50] ;  /* 0x0000500001147983 */ /* 0x000ea80000300a00 */
[----:B------:R0:W-:Y:S04]  /*d6d0*/  STG.E.U16 [R56.64], R23 ;  /* 0x0000001738007986 */ /* 0x0001e8000c101504 */
[----:B------:R1:W-:Y:S04]  /*d6e0*/  STG.E.U16 [R54.64], R11 ;  /* 0x0000000b36007986 */ /* 0x0003e8000c101504 */
[----:B0-----:R-:W2:Y:S04]  /*d6f0*/  LDL.LU.64 R22, [R1+0xa0] ;  /* 0x0000a00001167983 */ /* 0x001ea80000300a00 */
[----:B------:R-:W2:Y:S04]  /*d700*/  LDL.LU.64 R56, [R1+0x48] ;  /* 0x0000480001387983 */ /* 0x000ea80000300a00 */
[----:B-1----:R-:W2:Y:S04]  /*d710*/  LDL.LU.64 R54, [R1+0x290] ;  /* 0x0002900001367983 */ /* 0x002ea80000300a00 */
[----:B------:R0:W-:Y:S04]  /*d720*/  STG.E.U16 [R60.64], R15 ;  /* 0x0000000f3c007986 */ /* 0x0001e8000c101504 */
[----:B0-----:R-:W2:Y:S04]  /*d730*/  LDL.LU.64 R14, [R1+0xa8] ;  /* 0x0000a800010e7983 */ /* 0x001ea80000300a00 */
[----:B------:R-:W4:Y:S01]  /*d740*/  LDL.LU.64 R60, [R1+0x40] ;  /* 0x00004000013c7983 */ /* 0x000f220000300a00 */
[----:B------:R-:W-:-:S03]  /*d750*/  PRMT R2, R11, 0x7632, R2 ;  /* 0x000076320b027816 */ /* 0x000fc60000000002 */
[----:B------:R0:W-:Y:S04]  /*d760*/  STG.E.U16 [R52.64], R8 ;  /* 0x0000000834007986 */ /* 0x0001e8000c101504 */
[----:B------:R1:W-:Y:S04]  /*d770*/  STG.E.U16 [R50.64], R3 ;  /* 0x0000000332007986 */ /* 0x0003e8000c101504 */
[----:B------:R3:W-:Y:S04]  /*d780*/  STG.E.U16 [R48.64], R2 ;  /* 0x0000000230007986 */ /* 0x0007e8000c101504 */
[----:B0-----:R-:W4:Y:S04]  /*d790*/  LDL.LU.64 R52, [R1+0x288] ;  /* 0x0002880001347983 */ /* 0x001f280000300a00 */
[----:B-1----:R-:W4:Y:S04]  /*d7a0*/  LDL.LU.64 R50, [R1+0x280] ;  /* 0x0002800001327983 */ /* 0x002f280000300a00 */
[----:B---3--:R-:W3:Y:S01]  /*d7b0*/  LDL.LU.64 R48, [R1+0x278] ;  /* 0x0002780001307983 */ /* 0x008ee20000300a00 */
[----:B------:R-:W-:-:S02]  /*d7c0*/  PRMT R2, R37, 0x7632, R2 ;  /* 0x0000763225027816 */ /* 0x000fc40000000002 */
[----:B------:R-:W-:Y:S02]  /*d7d0*/  PRMT R3, R41, 0x7632, R3 ;  /* 0x0000763229037816 */ /* 0x000fe40000000003 */
[----:B------:R-:W-:Y:S01]  /*d7e0*/  PRMT R8, R45, 0x7632, R8 ;  /* 0x000076322d087816 */ /* 0x000fe20000000008 */
[----:B--2---:R0:W-:Y:S04]  /*d7f0*/  STG.E.U16 [R14.64], R0 ;  /* 0x000000000e007986 */ /* 0x0041e8000c101504 */
[----:B------:R1:W-:Y:S04]  /*d800*/  STG.E.U16 [R22.64], R32 ;  /* 0x0000002016007986 */ /* 0x0003e8000c101504 */
[----:B----4-:R2:W-:Y:S04]  /*d810*/  STG.E.U16 [R30.64], R36 ;  /* 0x000000241e007986 */ /* 0x0105e8000c101504 */
[----:B0-----:R-:W4:Y:S01]  /*d820*/  LDL.LU.64 R14, [R1+0x18] ;  /* 0x00001800010e7983 */ /* 0x001f220000300a00 */
[----:B-1----:R-:W-:-:S03]  /*d830*/  PRMT R32, R32, 0x7632, R32 ;  /* 0x0000763220207816 */ /* 0x002fc60000000020 */
[----:B------:R0:W-:Y:S01]  /*d840*/  STG.E.U16 [R12.64], R40 ;  /* 0x000000280c007986 */ /* 0x0001e2000c101504 */
[----:B--2---:R-:W-:-:S03]  /*d850*/  PRMT R36, R36, 0x7632, R36 ;  /* 0x0000763224247816 */ /* 0x004fc60000000024 */
[----:B------:R-:W2:Y:S04]  /*d860*/  LDL.LU.64 R22, [R1+0x10] ;  /* 0x0000100001167983 */ /* 0x000ea80000300a00 */
[----:B------:R1:W-:Y:S01]  /*d870*/  STG.E.U16 [R26.64], R44 ;  /* 0x0000002c1a007986 */ /* 0x0003e2000c101504 */
[----:B0-----:R-:W-:-:S03]  /*d880*/  PRMT R40, R40, 0x7632, R40 ;  /* 0x0000763228287816 */ /* 0x001fc60000000028 */
[----:B------:R-:W2:Y:S04]  /*d890*/  LDL.LU.64 R30, [R1+0x8] ;  /* 0x00000800011e7983 */ /* 0x000ea80000300a00 */
[----:B------:R-:W2:Y:S01]  /*d8a0*/  LDL.LU.64 R12, [R1] ;  /* 0x00000000010c7983 */ /* 0x000ea20000300a00 */
[----:B-1----:R-:W-:-:S03]  /*d8b0*/  PRMT R44, R44, 0x7632, R44 ;  /* 0x000076322c2c7816 */ /* 0x002fc6000000002c */
[----:B------:R-:W2:Y:S04]  /*d8c0*/  LDL.LU.64 R26, [R1+0x270] ;  /* 0x00027000011a7983 */ /* 0x000ea80000300a00 */
[----:B------:R0:W-:Y:S04]  /*d8d0*/  STG.E.U16 [R24.64], R32 ;  /* 0x0000002018007986 */ /* 0x0001e8000c101504 */
[----:B------:R1:W-:Y:S04]  /*d8e0*/  STG.E.U16 [R18.64], R36 ;  /* 0x0000002412007986 */ /* 0x0003e8000c101504 */
[----:B------:R3:W-:Y:S04]  /*d8f0*/  STG.E.U16 [R16.64], R40 ;  /* 0x0000002810007986 */ /* 0x0007e8000c101504 */
[----:B0-----:R-:W2:Y:S04]  /*d900*/  LDL.LU.64 R24, [R1+0x268] ;  /* 0x0002680001187983 */ /* 0x001ea80000300a00 */
[----:B-1----:R-:W2:Y:S01]  /*d910*/  LDL.LU.64 R18, [R1+0x260] ;  /* 0x0002600001127983 */ /* 0x002ea20000300a00 */
[----:B------:R-:W-:-:S03]  /*d920*/  PRMT R0, R33, 0x7632, R0 ;  /* 0x0000763221007816 */ /* 0x000fc60000000000 */
[----:B---3--:R-:W3:Y:S04]  /*d930*/  LDL.LU.64 R16, [R1+0x258] ;  /* 0x0002580001107983 */ /* 0x008ee80000300a00 */
[----:B------:R0:W-:Y:S04]  /*d940*/  STG.E.U16 [R6.64], R44 ;  /* 0x0000002c06007986 */ /* 0x0001e8000c101504 */
[----:B------:R1:W-:Y:S04]  /*d950*/  STG.E.U16 [R4.64], R33 ;  /* 0x0000002104007986 */ /* 0x0003e8000c101504 */
[----:B------:R1:W-:Y:S04]  /*d960*/  STG.E.U16 [R58.64], R37 ;  /* 0x000000253a007986 */ /* 0x0003e8000c101504 */
[----:B0-----:R-:W2:Y:S04]  /*d970*/  LDL.LU.64 R6, [R1+0x250] ;  /* 0x0002500001067983 */ /* 0x001ea80000300a00 */
[----:B-1----:R-:W2:Y:S04]  /*d980*/  LDL.LU.64 R4, [R1+0x248] ;  /* 0x0002480001047983 */ /* 0x002ea80000300a00 */
[----:B------:R-:W2:Y:S04]  /*d990*/  LDL.LU.64 R58, [R1+0x240] ;  /* 0x00024000013a7983 */ /* 0x000ea80000300a00 */
[----:B------:R-:W-:Y:S04]  /*d9a0*/  STG.E.U16 [R20.64], R41 ;  /* 0x0000002914007986 */ /* 0x000fe8000c101504 */
[----:B------:R-:W2:Y:S04]  /*d9b0*/  LDL.LU.64 R32, [R1+0x20] ;  /* 0x0000200001207983 */ /* 0x000ea80000300a00 */
[----:B------:R0:W-:Y:S04]  /*d9c0*/  STG.E.U16 [R56.64], R45 ;  /* 0x0000002d38007986 */ /* 0x0001e8000c101504 */
[----:B------:R1:W-:Y:S04]  /*d9d0*/  STG.E.U16 [R60.64], R0 ;  /* 0x000000003c007986 */ /* 0x0003e8000c101504 */
[----:B0-----:R-:W2:Y:S04]  /*d9e0*/  LDL.LU R57, [R1+0x22c] ;  /* 0x00022c0001397983 */ /* 0x001ea80000300800 */
[----:B------:R-:W2:Y:S04]  /*d9f0*/  LDL.LU R20, [R1+0x228] ;  /* 0x0002280001147983 */ /* 0x000ea80000300800 */
[----:B------:R-:W2:Y:S04]  /*da00*/  LDL.LU.64 R36, [R1+0x28] ;  /* 0x0000280001247983 */ /* 0x000ea80000300a00 */
[----:B------:R-:W2:Y:S04]  /*da10*/  LDL.LU R28, [R1+0x234] ;  /* 0x00023400011c7983 */ /* 0x000ea80000300800 */
[----:B-1----:R-:W2:Y:S04]  /*da20*/  LDL.LU R61, [R1+0x230] ;  /* 0x00023000013d7983 */ /* 0x002ea80000300800 */
[----:B------:R-:W2:Y:S04]  /*da30*/  LDL.LU.64 R40, [R1+0x30] ;  /* 0x0000300001287983 */ /* 0x000ea80000300a00 */
[----:B------:R-:W2:Y:S01]  /*da40*/  LDL.LU.64 R44, [R1+0x38] ;  /* 0x00003800012c7983 */ /* 0x000ea20000300a00 */
[----:B------:R-:W-:-:S02]  /*da50*/  PRMT R9, R34, 0x7632, R9 ;  /* 0x0000763222097816 */ /* 0x000fc40000000009 */
[----:B------:R-:W-:Y:S02]  /*da60*/  PRMT R29, R38, 0x7632, R29 ;  /* 0x00007632261d7816 */ /* 0x000fe4000000001d */
[----:B------:R-:W-:Y:S02]  /*da70*/  PRMT R10, R42, 0x7632, R10 ;  /* 0x000076322a0a7816 */ /* 0x000fe4000000000a */
[----:B------:R-:W-:Y:S01]  /*da80*/  PRMT R11, R46, 0x7632, R11 ;  /* 0x000076322e0b7816 */ /* 0x000fe2000000000b */
[----:B--2---:R-:W-:Y:S04]  /*da90*/  STG.E.U16 [R44.64], R2 ;  /* 0x000000022c007986 */ /* 0x004fe8000c101504 */
[----:B------:R0:W-:Y:S04]  /*daa0*/  STG.E.U16 [R40.64], R3 ;  /* 0x0000000328007986 */ /* 0x0001e8000c101504 */
[----:B------:R1:W-:Y:S04]  /*dab0*/  STG.E.U16 [R36.64], R8 ;  /* 0x0000000824007986 */ /* 0x0003e8000c101504 */
[----:B------:R-:W-:Y:S04]  /*dac0*/  STG.E.U16 [R32.64], R34 ;  /* 0x0000002220007986 */ /* 0x000fe8000c101504 */
[----:B----4-:R-:W-:Y:S04]  /*dad0*/  STG.E.U16 [R14.64], R38 ;  /* 0x000000260e007986 */ /* 0x010fe8000c101504 */
[----:B------:R-:W-:Y:S04]  /*dae0*/  STG.E.U16 [R22.64], R42 ;  /* 0x0000002a16007986 */ /* 0x000fe8000c101504 */
[----:B------:R-:W-:Y:S01]  /*daf0*/  STG.E.U16 [R30.64], R46 ;  /* 0x0000002e1e007986 */ /* 0x000fe2000c101504 */
[----:B0-----:R-:W-:-:S03]  /*db00*/  PRMT R3, R35, 0x7632, R3 ;  /* 0x0000763223037816 */ /* 0x001fc60000000003 */
[----:B------:R0:W-:Y:S04]  /*db10*/  STG.E.U16 [R12.64], R9 ;  /* 0x000000090c007986 */ /* 0x0001e8000c101504 */
[----:B------:R-:W-:Y:S01]  /*db20*/  STG.E.U16 [R58.64], R29 ;  /* 0x0000001d3a007986 */ /* 0x000fe2000c101504 */
[----:B-1----:R-:W-:-:S03]  /*db30*/  PRMT R8, R43, 0x7632, R8 ;  /* 0x000076322b087816 */ /* 0x002fc60000000008 */
[----:B------:R-:W-:Y:S04]  /*db40*/  STG.E.U16 [R4.64], R10 ;  /* 0x0000000a04007986 */ /* 0x000fe8000c101504 */
[----:B0-----:R-:W0:Y:S01]  /*db50*/  S2R R12, SR_TID.X ;  /* 0x00000000000c7919 */ /* 0x001e220000002100 */
[----:B------:R-:W-:-:S03]  /*db60*/  PRMT R9, R47, 0x7632, R9 ;  /* 0x000076322f097816 */ /* 0x000fc60000000009 */
[----:B------:R1:W-:Y:S04]  /*db70*/  STG.E.U16 [R6.64], R11 ;  /* 0x0000000b06007986 */ /* 0x0003e8000c101504 */
[----:B---3--:R2:W-:Y:S04]  /*db80*/  STG.E.U16 [R16.64], R35 ;  /* 0x0000002310007986 */ /* 0x0085e8000c101504 */
[----:B------:R2:W-:Y:S01]  /*db90*/  STG.E.U16 [R18.64], R39 ;  /* 0x0000002712007986 */ /* 0x0005e2000c101504 */
[----:B-1----:R-:W-:-:S03]  /*dba0*/  PRMT R7, R39, 0x7632, R7 ;  /* 0x0000763227077816 */ /* 0x002fc60000000007 */
[----:B------:R2:W-:Y:S04]  /*dbb0*/  STG.E.U16 [R24.64], R43 ;  /* 0x0000002b18007986 */ /* 0x0005e8000c101504 */
[----:B------:R2:W-:Y:S04]  /*dbc0*/  STG.E.U16 [R26.64], R47 ;  /* 0x0000002f1a007986 */ /* 0x0005e8000c101504 */
[----:B------:R2:W-:Y:S04]  /*dbd0*/  STG.E.U16 [R48.64], R3 ;  /* 0x0000000330007986 */ /* 0x0005e8000c101504 */
[----:B------:R2:W-:Y:S04]  /*dbe0*/  STG.E.U16 [R50.64], R7 ;  /* 0x0000000732007986 */ /* 0x0005e8000c101504 */
[----:B------:R2:W-:Y:S04]  /*dbf0*/  STG.E.U16 [R52.64], R8 ;  /* 0x0000000834007986 */ /* 0x0005e8000c101504 */
[----:B------:R2:W-:Y:S01]  /*dc00*/  STG.E.U16 [R54.64], R9 ;  /* 0x0000000936007986 */ /* 0x0005e2000c101504 */
[----:B------:R-:W-:Y:S01]  /*dc10*/  FSEL R0, R57, -INF , P0 ;  /* 0xff80000039007808 */ /* 0x000fe20000000000 */
[----:B0-----:R-:W-:Y:S01]  /*dc20*/  IMAD.SHL.U32 R12, R12, 0x2, RZ ;  /* 0x000000020c0c7824 */ /* 0x001fe200078e00ff */
[----:B------:R-:W-:-:S03]  /*dc30*/  FSEL R2, R20, -INF , P2 ;  /* 0xff80000014027808 */ /* 0x000fc60001000000 */
[----:B------:R-:W-:Y:S01]  /*dc40*/  FFMA R4, R0, 0.69314718246459960938, R28 ;  /* 0x3f31721800047823 */ /* 0x000fe2000000001c */
[----:B------:R-:W-:Y:S01]  /*dc50*/  LOP3.LUT R0, R12, 0x3f8, RZ, 0xc0, !PT ;  /* 0x000003f80c007812 */ /* 0x000fe200078ec0ff */
[----:B------:R-:W-:Y:S01]  /*dc60*/  FFMA R5, R2, 0.69314718246459960938, R61 ;  /* 0x3f31721802057823 */ /* 0x000fe2000000003d */
[----:B------:R-:W-:Y:S06]  /*dc70*/  BAR.SYNC.DEFER_BLOCKING 0x0 ;  /* 0x0000000000007b1d */ /* 0x000fec0000010000 */
[----:B------:R2:W-:Y:S04]  /*dc80*/  STS.64 [R0], R4 ;  /* 0x0000000400007388 */ /* 0x0005e80000000a00 */
[----:B------:R-:W-:Y:S06]  /*dc90*/  BAR.SYNC.DEFER_BLOCKING 0x0 ;  /* 0x0000000000007b1d */ /* 0x000fec0000010000 */
[----:B------:R-:W-:Y:S05]  /*dca0*/  @P1 EXIT ;  /* 0x000000000000194d */ /* 0x000fea0003800000 */
[----:B--2---:R-:W2:Y:S04]  /*dcb0*/  LDL.LU R28, [R1+0x114] ;  /* 0x00011400011c7983 */ /* 0x004ea80000300800 */
[----:B------:R-:W0:Y:S04]  /*dcc0*/  S2R R12, SR_TID.X ;  /* 0x00000000000c7919 */ /* 0x000e280000002100 */
[----:B------:R-:W1:Y:S01]  /*dcd0*/  S2R R61, SR_CTAID.Y ;  /* 0x00000000003d7919 */ /* 0x000e620000002600 */
[----:B0-----:R-:W-:-:S03]  /*dce0*/  LOP3.LUT R20, R12, 0xff, RZ, 0xc0, !PT ;  /* 0x000000ff0c147812 */ /* 0x001fc600078ec0ff */
[----:B------:R-:W0:Y:S01]  /*dcf0*/  S2R R12, SR_CTAID.X ;  /* 0x00000000000c7919 */ /* 0x000e220000002500 */
[----:B-1----:R-:W-:-:S04]  /*dd00*/  IMAD R0, R61, c[0x0][0x1cc], RZ ;  /* 0x000073003d007a24 */ /* 0x002fc800078e02ff */
[C---:B------:R-:W-:Y:S02]  /*dd10*/  IMAD.SHL.U32 R2, R0.reuse, 0x4, RZ ;  /* 0x0000000400027824 */ /* 0x040fe400078e00ff */
[----:B------:R-:W-:Y:S01]  /*dd20*/  IMAD.HI R0, R0, 0x4, RZ ;  /* 0x0000000400007827 */ /* 0x000fe200078e02ff */
[----:B0-----:R-:W-:-:S05]  /*dd30*/  LEA R12, R12, R20, 0x8 ;  /* 0x000000140c0c7211 */ /* 0x001fca00078e40ff */
[C---:B------:R-:W-:Y:S02]  /*dd40*/  IMAD.SHL.U32 R3, R12.reuse, 0x4, RZ ;  /* 0x000000040c037824 */ /* 0x040fe400078e00ff */
[----:B------:R-:W-:-:S03]  /*dd50*/  IMAD.HI R5, R12, 0x4, RZ ;  /* 0x000000040c057827 */ /* 0x000fc600078e02ff */
[----:B------:R-:W-:-:S04]  /*dd60*/  IADD3 R2, P0, P1, R3, c[0x0][0x180], R2 ;  /* 0x0000600003027a10 */ /* 0x000fc8000791e002 */
[----:B------:R-:W-:Y:S01]  /*dd70*/  IADD3.X R3, R5, c[0x0][0x184], R0, P0, P1 ;  /* 0x0000610005037a10 */ /* 0x000fe200007e2400 */
[----:B--2---:R-:W0:Y:S04]  /*dd80*/  LDS R7, [R28] ;  /* 0x000000001c077984 */ /* 0x004e280000000800 */
[----:B0-----:R-:W-:Y:S01]  /*dd90*/  STG.E [R2.64], R7 ;  /* 0x0000000702007986 */ /* 0x001fe2000c101904 */
[----:B------:R-:W-:Y:S05]  /*dda0*/  EXIT ;  /* 0x000000000000794d */ /* 0x000fea0003800000 */
.L_x_3:
[----:B------:R-:W-:-:S00]  /*ddb0*/  BRA `(.L_x_3) ;  /* 0xfffffff000007947 */ /* 0x000fc0000383ffff */
[----:B------:R-:W-:-:S00]  /*ddc0*/  NOP ;  /* 0x0000000000007918 */ /* 0x000fc00000000000 */
        /* <DEDUP_REMOVED lines=11> */
.L_x_4:


//--------------------- .nv.global.init           --------------------------
	.section	.nv.global.init,"aw",@progbits
.nv.global.init:
	.type		_$_str,@object
	.size		_$_str,(.L_0 - _$_str)
_$_str:
        /*0000*/ 	.byte	0x5f, 0x5f, 0x43, 0x55, 0x44, 0x41, 0x5f, 0x46, 0x54, 0x5a, 0x00
.L_0:


//--------------------- .nv.shared.attn_fwd       --------------------------
	.section	.nv.shared.attn_fwd,"aw",@nobits
	.sectionflags	@""
	.align	16
